//
// Generated by NVIDIA NVVM Compiler
//
// Compiler Build ID: CL-36424714
// Cuda compilation tools, release 13.0, V13.0.88
// Based on NVVM 20.0.0
//

.version 9.0
.target sm_100
.address_size 64

	// .globl	_Z16test_syncthreadsPi
// _ZZ6test11PfS_S_S_iS_S_fPimE5local has been demoted
.extern .shared .align 16 .b8 cache[];

.visible .entry _Z16test_syncthreadsPi(
	.param .u64 .ptr .align 1 _Z16test_syncthreadsPi_param_0
)
{
	.reg .b32 	%r<2>;
	.reg .b64 	%rd<5>;

	ld.param.u64 	%rd1, [_Z16test_syncthreadsPi_param_0];
	cvta.to.global.u64 	%rd2, %rd1;
	bar.sync 	0;
	mov.u32 	%r1, %tid.x;
	mul.wide.u32 	%rd3, %r1, 4;
	add.s64 	%rd4, %rd2, %rd3;
	st.global.u32 	[%rd4], %r1;
	ret;

}
	// .globl	_Z5test1PjS_S_
.visible .entry _Z5test1PjS_S_(
	.param .u64 .ptr .align 1 _Z5test1PjS_S__param_0,
	.param .u64 .ptr .align 1 _Z5test1PjS_S__param_1,
	.param .u64 .ptr .align 1 _Z5test1PjS_S__param_2
)
{



}
	// .globl	_Z5test2PfS_
.visible .entry _Z5test2PfS_(
	.param .u64 .ptr .align 1 _Z5test2PfS__param_0,
	.param .u64 .ptr .align 1 _Z5test2PfS__param_1
)
{


	bar.sync 	0;

}
	// .globl	_Z5test3Pf
.visible .entry _Z5test3Pf(
	.param .u64 .ptr .align 1 _Z5test3Pf_param_0
)
{


	ret;

}
	// .globl	_Z7test3_1v
.visible .entry _Z7test3_1v()
{


	ret;

}
	// .globl	_Z5test42S1
.visible .entry _Z5test42S1(
	.param .align 8 .b8 _Z5test42S1_param_0[8]
)
{


	bar.sync 	0;
	ret;

}
	// .globl	_Z5test52S2
.visible .entry _Z5test52S2(
	.param .align 4 .b8 _Z5test52S2_param_0[4]
)
{


	bar.sync 	0;
	ret;

}
	// .globl	_Z5test72S3
.visible .entry _Z5test72S3(
	.param .align 4 .b8 _Z5test72S3_param_0[40]
)
{


	bar.sync 	0;
	ret;

}
	// .globl	_Z5test8P2S3
.visible .entry _Z5test8P2S3(
	.param .u64 .ptr .align 1 _Z5test8P2S3_param_0
)
{


	bar.sync 	0;
	ret;

}
	// .globl	_Z5test92S4
.visible .entry _Z5test92S4(
	.param .align 8 .b8 _Z5test92S4_param_0[8]
)
{


	bar.sync 	0;
	ret;

}
	// .globl	_Z6test10Pfii
.visible .entry _Z6test10Pfii(
	.param .u64 .ptr .align 1 _Z6test10Pfii_param_0,
	.param .u32 _Z6test10Pfii_param_1,
	.param .u32 _Z6test10Pfii_param_2
)
{
	.reg .pred 	%p<7>;
	.reg .b32 	%r<17>;
	.reg .b32 	%f<9>;
	.reg .b64 	%rd<5>;

	ld.param.u64 	%rd2, [_Z6test10Pfii_param_0];
	ld.param.u32 	%r5, [_Z6test10Pfii_param_1];
	ld.param.u32 	%r16, [_Z6test10Pfii_param_2];
	mov.u32 	%r7, %ctaid.x;
	mov.u32 	%r8, %ntid.x;
	mov.u32 	%r9, %tid.x;
	mad.lo.s32 	%r1, %r7, %r8, %r9;
	setp.ge.s32 	%p1, %r1, %r16;
	@%p1 bra 	$L__BB10_9;
	cvta.to.global.u64 	%rd3, %rd2;
	shl.b32 	%r10, %r1, 2;
	mov.u32 	%r11, cache;
	add.s32 	%r2, %r11, %r10;
	mov.b32 	%r12, 0;
	st.shared.u32 	[%r2], %r12;
	setp.gt.s32 	%p2, %r1, 122;
	mul.wide.s32 	%rd4, %r1, 4;
	add.s64 	%rd1, %rd3, %rd4;
	@%p2 bra 	$L__BB10_3;
	mov.b32 	%r13, 1076754516;
	st.shared.u32 	[%r2], %r13;
	st.global.u32 	[%rd1], %r13;
$L__BB10_3:
	bar.sync 	0;
	setp.lt.u32 	%p3, %r16, 2;
	@%p3 bra 	$L__BB10_7;
$L__BB10_4:
	shr.s32 	%r16, %r16, 1;
	setp.ge.s32 	%p4, %r1, %r16;
	@%p4 bra 	$L__BB10_6;
	shl.b32 	%r14, %r16, 2;
	add.s32 	%r15, %r2, %r14;
	ld.shared.f32 	%f1, [%r15];
	ld.shared.f32 	%f2, [%r2];
	add.f32 	%f3, %f1, %f2;
	st.shared.f32 	[%r2], %f3;
$L__BB10_6:
	bar.sync 	0;
	setp.gt.u32 	%p5, %r16, 1;
	@%p5 bra 	$L__BB10_4;
$L__BB10_7:
	setp.ge.s32 	%p6, %r1, %r5;
	@%p6 bra 	$L__BB10_9;
	ld.shared.f32 	%f4, [cache];
	add.f32 	%f5, %f4, 0f3F800000;
	ld.global.f32 	%f6, [%rd1];
	div.rn.f32 	%f7, %f6, %f5;
	sqrt.rn.f32 	%f8, %f7;
	st.global.f32 	[%rd1], %f8;
$L__BB10_9:
	bar.sync 	0;
	ret;

}
	// .globl	_Z6test11PfS_S_S_iS_S_fPim
.visible .entry _Z6test11PfS_S_S_iS_S_fPim(
	.param .u64 .ptr .align 1 _Z6test11PfS_S_S_iS_S_fPim_param_0,
	.param .u64 .ptr .align 1 _Z6test11PfS_S_S_iS_S_fPim_param_1,
	.param .u64 .ptr .align 1 _Z6test11PfS_S_S_iS_S_fPim_param_2,
	.param .u64 .ptr .align 1 _Z6test11PfS_S_S_iS_S_fPim_param_3,
	.param .u32 _Z6test11PfS_S_S_iS_S_fPim_param_4,
	.param .u64 .ptr .align 1 _Z6test11PfS_S_S_iS_S_fPim_param_5,
	.param .u64 .ptr .align 1 _Z6test11PfS_S_S_iS_S_fPim_param_6,
	.param .f32 _Z6test11PfS_S_S_iS_S_fPim_param_7,
	.param .u64 .ptr .align 1 _Z6test11PfS_S_S_iS_S_fPim_param_8,
	.param .u64 _Z6test11PfS_S_S_iS_S_fPim_param_9
)
{
	.local .align 16 .b8 	__local_depot11[4848];
	.reg .b64 	%SP;
	.reg .b64 	%SPL;
	.reg .pred 	%p<6>;
	.reg .b32 	%r<63>;
	.reg .b32 	%f<958>;
	.reg .b64 	%rd<79>;
	// demoted variable
	.shared .align 4 .b8 _ZZ6test11PfS_S_S_iS_S_fPimE5local[492];
	mov.u64 	%SPL, __local_depot11;
	ld.param.u64 	%rd31, [_Z6test11PfS_S_S_iS_S_fPim_param_0];
	ld.param.u32 	%r27, [_Z6test11PfS_S_S_iS_S_fPim_param_4];
	ld.param.u64 	%rd35, [_Z6test11PfS_S_S_iS_S_fPim_param_5];
	ld.param.u64 	%rd36, [_Z6test11PfS_S_S_iS_S_fPim_param_6];
	ld.param.u64 	%rd38, [_Z6test11PfS_S_S_iS_S_fPim_param_8];
	ld.param.u64 	%rd37, [_Z6test11PfS_S_S_iS_S_fPim_param_9];
	cvta.to.global.u64 	%rd78, %rd31;
	cvta.to.global.u64 	%rd39, %rd38;
	add.u64 	%rd2, %SPL, 0;
	add.u64 	%rd3, %SPL, 1284;
	add.u64 	%rd4, %SPL, 1776;
	add.u64 	%rd5, %SPL, 3552;
	mov.u32 	%r1, %ntid.x;
	mov.u32 	%r2, %ctaid.x;
	mul.lo.s32 	%r3, %r1, %r2;
	mov.u32 	%r4, %tid.x;
	mov.u32 	%r29, %ntid.y;
	mov.u32 	%r30, %ctaid.y;
	mov.u32 	%r31, %tid.y;
	mad.lo.s32 	%r32, %r29, %r30, %r31;
	mul.lo.s32 	%r5, %r27, %r32;
	add.s32 	%r33, %r5, 8;
	cvt.u32.u64 	%r6, %rd37;
	mul.lo.s32 	%r7, %r33, %r6;
	add.s32 	%r34, %r4, %r3;
	add.s32 	%r61, %r34, %r7;
	add.s32 	%r36, %r61, 8;
	ld.global.u32 	%r8, [%rd39+792];
	shl.b64 	%rd6, %rd37, 2;
	mul.wide.s32 	%rd7, %r36, 4;
	add.s64 	%rd75, %rd78, %rd7;
	shl.b64 	%rd9, %rd37, 3;
	mov.b32 	%r57, 0;
	mov.u64 	%rd76, %rd4;
$L__BB11_1:
	ld.global.f32 	%f5, [%rd75];
	add.s64 	%rd44, %rd75, %rd6;
	ld.global.f32 	%f6, [%rd44];
	st.local.v2.f32 	[%rd76], {%f5, %f6};
	add.s32 	%r57, %r57, 2;
	add.s64 	%rd76, %rd76, 8;
	add.s64 	%rd75, %rd75, %rd9;
	setp.ne.s32 	%p1, %r57, 322;
	@%p1 bra 	$L__BB11_1;
	ld.param.u64 	%rd73, [_Z6test11PfS_S_S_iS_S_fPim_param_9];
	shl.b64 	%rd46, %rd73, 4;
	sub.s64 	%rd14, %rd7, %rd46;
	neg.s64 	%rd15, %rd46;
	mul.lo.s64 	%rd47, %rd73, 12;
	sub.s64 	%rd16, %rd7, %rd47;
	sub.s64 	%rd17, %rd7, %rd9;
	sub.s64 	%rd18, %rd7, %rd6;
	cvta.to.global.u64 	%rd48, %rd35;
	add.s64 	%rd19, %rd48, 12;
	add.s64 	%rd20, %rd5, 12;
	cvta.to.global.u64 	%rd21, %rd36;
	mov.b32 	%r58, 0;
	mov.b64 	%rd77, 0;
$L__BB11_3:
	add.s64 	%rd49, %rd78, %rd18;
	ld.global.f32 	%f7, [%rd49];
	add.s64 	%rd24, %rd20, %rd77;
	st.local.f32 	[%rd24+-12], %f7;
	add.s64 	%rd25, %rd19, %rd77;
	ld.global.f32 	%f8, [%rd25+-12];
	add.s64 	%rd26, %rd2, %rd77;
	st.local.f32 	[%rd26], %f8;
	add.s64 	%rd27, %rd21, %rd77;
	ld.global.f32 	%f9, [%rd27];
	add.s64 	%rd28, %rd3, %rd77;
	st.local.f32 	[%rd28], %f9;
	setp.eq.s32 	%p2, %r58, 320;
	@%p2 bra 	$L__BB11_5;
	add.s64 	%rd50, %rd78, %rd17;
	ld.global.f32 	%f10, [%rd50];
	st.local.f32 	[%rd24+-8], %f10;
	ld.global.f32 	%f11, [%rd25+-8];
	st.local.f32 	[%rd26+4], %f11;
	ld.global.f32 	%f12, [%rd27+4];
	st.local.f32 	[%rd28+4], %f12;
	add.s64 	%rd51, %rd78, %rd16;
	ld.global.f32 	%f13, [%rd51];
	st.local.f32 	[%rd24+-4], %f13;
	ld.global.f32 	%f14, [%rd25+-4];
	st.local.f32 	[%rd26+8], %f14;
	ld.global.f32 	%f15, [%rd27+8];
	st.local.f32 	[%rd28+8], %f15;
	add.s64 	%rd52, %rd78, %rd14;
	ld.global.f32 	%f16, [%rd52];
	st.local.f32 	[%rd24], %f16;
	ld.global.f32 	%f17, [%rd25];
	st.local.f32 	[%rd26+12], %f17;
	ld.global.f32 	%f18, [%rd27+12];
	st.local.f32 	[%rd28+12], %f18;
	add.s64 	%rd78, %rd78, %rd15;
	add.s32 	%r58, %r58, 4;
	add.s64 	%rd77, %rd77, 16;
	bra.uni 	$L__BB11_3;
$L__BB11_5:
	setp.lt.s32 	%p3, %r27, 1;
	@%p3 bra 	$L__BB11_10;
	ld.local.f32 	%f957, [%rd4];
	neg.s32 	%r62, %r27;
	mad.lo.s32 	%r39, %r1, %r2, %r1;
	add.s32 	%r40, %r4, %r39;
	add.s32 	%r60, %r40, %r7;
	add.s32 	%r41, %r34, %r8;
	add.s32 	%r42, %r5, 9;
	mad.lo.s32 	%r59, %r42, %r6, %r41;
$L__BB11_7:
	mov.u32 	%r43, %tid.x;
	setp.gt.u32 	%p4, %r43, 122;
	add.s32 	%r21, %r61, 8;
	shl.b32 	%r44, %r43, 2;
	mov.u32 	%r45, _ZZ6test11PfS_S_S_iS_S_fPimE5local;
	add.s32 	%r22, %r45, %r44;
	st.shared.f32 	[%r22+32], %f957;
	@%p4 bra 	$L__BB11_9;
	ld.param.u64 	%rd68, [_Z6test11PfS_S_S_iS_S_fPim_param_0];
	cvta.to.global.u64 	%rd53, %rd68;
	mul.wide.s32 	%rd54, %r21, 4;
	add.s64 	%rd55, %rd53, %rd54;
	ld.global.f32 	%f19, [%rd55+-492];
	st.shared.f32 	[%r22+-460], %f19;
	add.s32 	%r46, %r60, 8;
	mul.wide.u32 	%rd56, %r46, 4;
	add.s64 	%rd57, %rd53, %rd56;
	ld.global.f32 	%f20, [%rd57];
	mov.u32 	%r47, %ntid.x;
	shl.b32 	%r48, %r47, 2;
	add.s32 	%r49, %r22, %r48;
	st.shared.f32 	[%r49+32], %f20;
$L__BB11_9:
	ld.param.u64 	%rd74, [_Z6test11PfS_S_S_iS_S_fPim_param_9];
	ld.param.f32 	%f956, [_Z6test11PfS_S_S_iS_S_fPim_param_7];
	ld.param.u64 	%rd72, [_Z6test11PfS_S_S_iS_S_fPim_param_3];
	ld.param.u64 	%rd71, [_Z6test11PfS_S_S_iS_S_fPim_param_2];
	ld.param.u64 	%rd70, [_Z6test11PfS_S_S_iS_S_fPim_param_1];
	ld.param.u64 	%rd69, [_Z6test11PfS_S_S_iS_S_fPim_param_0];
	bar.sync 	0;
	mov.u32 	%r50, %tid.x;
	shl.b32 	%r51, %r50, 2;
	mov.u32 	%r52, _ZZ6test11PfS_S_S_iS_S_fPimE5local;
	add.s32 	%r53, %r52, %r51;
	ld.shared.f32 	%f21, [%r53+32];
	fma.rn.f32 	%f22, %f21, %f956, 0f00000000;
	ld.shared.f32 	%f23, [%r53+28];
	ld.local.f32 	%f24, [%rd2];
	fma.rn.f32 	%f25, %f23, %f24, %f22;
	ld.shared.f32 	%f26, [%r53+36];
	fma.rn.f32 	%f27, %f26, %f24, %f25;
	ld.shared.f32 	%f28, [%r53+24];
	ld.local.f32 	%f29, [%rd2+4];
	fma.rn.f32 	%f30, %f28, %f29, %f27;
	ld.shared.f32 	%f31, [%r53+40];
	fma.rn.f32 	%f32, %f31, %f29, %f30;
	ld.shared.f32 	%f33, [%r53+20];
	ld.local.f32 	%f34, [%rd2+8];
	fma.rn.f32 	%f35, %f33, %f34, %f32;
	ld.shared.f32 	%f36, [%r53+44];
	fma.rn.f32 	%f37, %f36, %f34, %f35;
	ld.shared.f32 	%f38, [%r53+16];
	ld.local.f32 	%f39, [%rd2+12];
	fma.rn.f32 	%f40, %f38, %f39, %f37;
	ld.shared.f32 	%f41, [%r53+48];
	fma.rn.f32 	%f42, %f41, %f39, %f40;
	ld.shared.f32 	%f43, [%r53+12];
	ld.local.f32 	%f44, [%rd2+16];
	fma.rn.f32 	%f45, %f43, %f44, %f42;
	ld.shared.f32 	%f46, [%r53+52];
	fma.rn.f32 	%f47, %f46, %f44, %f45;
	ld.shared.f32 	%f48, [%r53+8];
	ld.local.f32 	%f49, [%rd2+20];
	fma.rn.f32 	%f50, %f48, %f49, %f47;
	ld.shared.f32 	%f51, [%r53+56];
	fma.rn.f32 	%f52, %f51, %f49, %f50;
	ld.shared.f32 	%f53, [%r53+4];
	ld.local.f32 	%f54, [%rd2+24];
	fma.rn.f32 	%f55, %f53, %f54, %f52;
	ld.shared.f32 	%f56, [%r53+60];
	fma.rn.f32 	%f57, %f56, %f54, %f55;
	ld.shared.f32 	%f58, [%r53];
	ld.local.f32 	%f59, [%rd2+28];
	fma.rn.f32 	%f60, %f58, %f59, %f57;
	ld.shared.f32 	%f61, [%r53+64];
	fma.rn.f32 	%f62, %f61, %f59, %f60;
	ld.local.f32 	%f3, [%rd4+4];
	ld.local.f32 	%f63, [%rd3];
	fma.rn.f32 	%f64, %f3, %f63, %f62;
	ld.local.f32 	%f65, [%rd5];
	fma.rn.f32 	%f66, %f65, %f63, %f64;
	ld.local.v2.f32 	{%f67, %f68}, [%rd4+8];
	ld.local.f32 	%f69, [%rd3+4];
	fma.rn.f32 	%f70, %f67, %f69, %f66;
	ld.local.f32 	%f71, [%rd5+4];
	fma.rn.f32 	%f72, %f71, %f69, %f70;
	ld.local.f32 	%f73, [%rd3+8];
	fma.rn.f32 	%f74, %f68, %f73, %f72;
	ld.local.f32 	%f75, [%rd5+8];
	fma.rn.f32 	%f76, %f75, %f73, %f74;
	ld.local.v4.f32 	{%f77, %f78, %f79, %f80}, [%rd4+16];
	ld.local.f32 	%f81, [%rd3+12];
	fma.rn.f32 	%f82, %f77, %f81, %f76;
	ld.local.f32 	%f83, [%rd5+12];
	fma.rn.f32 	%f84, %f83, %f81, %f82;
	ld.local.f32 	%f85, [%rd3+16];
	fma.rn.f32 	%f86, %f78, %f85, %f84;
	ld.local.f32 	%f87, [%rd5+16];
	fma.rn.f32 	%f88, %f87, %f85, %f86;
	ld.local.f32 	%f89, [%rd3+20];
	fma.rn.f32 	%f90, %f79, %f89, %f88;
	ld.local.f32 	%f91, [%rd5+20];
	fma.rn.f32 	%f92, %f91, %f89, %f90;
	ld.local.f32 	%f93, [%rd3+24];
	fma.rn.f32 	%f94, %f80, %f93, %f92;
	ld.local.f32 	%f95, [%rd5+24];
	fma.rn.f32 	%f96, %f95, %f93, %f94;
	ld.local.v4.f32 	{%f97, %f98, %f99, %f100}, [%rd4+32];
	ld.local.f32 	%f101, [%rd3+28];
	fma.rn.f32 	%f102, %f97, %f101, %f96;
	ld.local.f32 	%f103, [%rd5+28];
	fma.rn.f32 	%f104, %f103, %f101, %f102;
	ld.local.f32 	%f105, [%rd3+32];
	fma.rn.f32 	%f106, %f98, %f105, %f104;
	ld.local.f32 	%f107, [%rd5+32];
	fma.rn.f32 	%f108, %f107, %f105, %f106;
	ld.local.f32 	%f109, [%rd3+36];
	fma.rn.f32 	%f110, %f99, %f109, %f108;
	ld.local.f32 	%f111, [%rd5+36];
	fma.rn.f32 	%f112, %f111, %f109, %f110;
	ld.local.f32 	%f113, [%rd3+40];
	fma.rn.f32 	%f114, %f100, %f113, %f112;
	ld.local.f32 	%f115, [%rd5+40];
	fma.rn.f32 	%f116, %f115, %f113, %f114;
	ld.local.v4.f32 	{%f117, %f118, %f119, %f120}, [%rd4+48];
	ld.local.f32 	%f121, [%rd3+44];
	fma.rn.f32 	%f122, %f117, %f121, %f116;
	ld.local.f32 	%f123, [%rd5+44];
	fma.rn.f32 	%f124, %f123, %f121, %f122;
	ld.local.f32 	%f125, [%rd3+48];
	fma.rn.f32 	%f126, %f118, %f125, %f124;
	ld.local.f32 	%f127, [%rd5+48];
	fma.rn.f32 	%f128, %f127, %f125, %f126;
	ld.local.f32 	%f129, [%rd3+52];
	fma.rn.f32 	%f130, %f119, %f129, %f128;
	ld.local.f32 	%f131, [%rd5+52];
	fma.rn.f32 	%f132, %f131, %f129, %f130;
	ld.local.f32 	%f133, [%rd3+56];
	fma.rn.f32 	%f134, %f120, %f133, %f132;
	ld.local.f32 	%f135, [%rd5+56];
	fma.rn.f32 	%f136, %f135, %f133, %f134;
	ld.local.v4.f32 	{%f137, %f138, %f139, %f140}, [%rd4+64];
	ld.local.f32 	%f141, [%rd3+60];
	fma.rn.f32 	%f142, %f137, %f141, %f136;
	ld.local.f32 	%f143, [%rd5+60];
	fma.rn.f32 	%f144, %f143, %f141, %f142;
	ld.local.f32 	%f145, [%rd3+64];
	fma.rn.f32 	%f146, %f138, %f145, %f144;
	ld.local.f32 	%f147, [%rd5+64];
	fma.rn.f32 	%f148, %f147, %f145, %f146;
	ld.local.f32 	%f149, [%rd3+68];
	fma.rn.f32 	%f150, %f139, %f149, %f148;
	ld.local.f32 	%f151, [%rd5+68];
	fma.rn.f32 	%f152, %f151, %f149, %f150;
	ld.local.f32 	%f153, [%rd3+72];
	fma.rn.f32 	%f154, %f140, %f153, %f152;
	ld.local.f32 	%f155, [%rd5+72];
	fma.rn.f32 	%f156, %f155, %f153, %f154;
	ld.local.v4.f32 	{%f157, %f158, %f159, %f160}, [%rd4+80];
	ld.local.f32 	%f161, [%rd3+76];
	fma.rn.f32 	%f162, %f157, %f161, %f156;
	ld.local.f32 	%f163, [%rd5+76];
	fma.rn.f32 	%f164, %f163, %f161, %f162;
	ld.local.f32 	%f165, [%rd3+80];
	fma.rn.f32 	%f166, %f158, %f165, %f164;
	ld.local.f32 	%f167, [%rd5+80];
	fma.rn.f32 	%f168, %f167, %f165, %f166;
	ld.local.f32 	%f169, [%rd3+84];
	fma.rn.f32 	%f170, %f159, %f169, %f168;
	ld.local.f32 	%f171, [%rd5+84];
	fma.rn.f32 	%f172, %f171, %f169, %f170;
	ld.local.f32 	%f173, [%rd3+88];
	fma.rn.f32 	%f174, %f160, %f173, %f172;
	ld.local.f32 	%f175, [%rd5+88];
	fma.rn.f32 	%f176, %f175, %f173, %f174;
	ld.local.v4.f32 	{%f177, %f178, %f179, %f180}, [%rd4+96];
	ld.local.f32 	%f181, [%rd3+92];
	fma.rn.f32 	%f182, %f177, %f181, %f176;
	ld.local.f32 	%f183, [%rd5+92];
	fma.rn.f32 	%f184, %f183, %f181, %f182;
	ld.local.f32 	%f185, [%rd3+96];
	fma.rn.f32 	%f186, %f178, %f185, %f184;
	ld.local.f32 	%f187, [%rd5+96];
	fma.rn.f32 	%f188, %f187, %f185, %f186;
	ld.local.f32 	%f189, [%rd3+100];
	fma.rn.f32 	%f190, %f179, %f189, %f188;
	ld.local.f32 	%f191, [%rd5+100];
	fma.rn.f32 	%f192, %f191, %f189, %f190;
	ld.local.f32 	%f193, [%rd3+104];
	fma.rn.f32 	%f194, %f180, %f193, %f192;
	ld.local.f32 	%f195, [%rd5+104];
	fma.rn.f32 	%f196, %f195, %f193, %f194;
	ld.local.v4.f32 	{%f197, %f198, %f199, %f200}, [%rd4+112];
	ld.local.f32 	%f201, [%rd3+108];
	fma.rn.f32 	%f202, %f197, %f201, %f196;
	ld.local.f32 	%f203, [%rd5+108];
	fma.rn.f32 	%f204, %f203, %f201, %f202;
	ld.local.f32 	%f205, [%rd3+112];
	fma.rn.f32 	%f206, %f198, %f205, %f204;
	ld.local.f32 	%f207, [%rd5+112];
	fma.rn.f32 	%f208, %f207, %f205, %f206;
	ld.local.f32 	%f209, [%rd3+116];
	fma.rn.f32 	%f210, %f199, %f209, %f208;
	ld.local.f32 	%f211, [%rd5+116];
	fma.rn.f32 	%f212, %f211, %f209, %f210;
	ld.local.f32 	%f213, [%rd3+120];
	fma.rn.f32 	%f214, %f200, %f213, %f212;
	ld.local.f32 	%f215, [%rd5+120];
	fma.rn.f32 	%f216, %f215, %f213, %f214;
	ld.local.v4.f32 	{%f217, %f218, %f219, %f220}, [%rd4+128];
	ld.local.f32 	%f221, [%rd3+124];
	fma.rn.f32 	%f222, %f217, %f221, %f216;
	ld.local.f32 	%f223, [%rd5+124];
	fma.rn.f32 	%f224, %f223, %f221, %f222;
	ld.local.f32 	%f225, [%rd3+128];
	fma.rn.f32 	%f226, %f218, %f225, %f224;
	ld.local.f32 	%f227, [%rd5+128];
	fma.rn.f32 	%f228, %f227, %f225, %f226;
	ld.local.f32 	%f229, [%rd3+132];
	fma.rn.f32 	%f230, %f219, %f229, %f228;
	ld.local.f32 	%f231, [%rd5+132];
	fma.rn.f32 	%f232, %f231, %f229, %f230;
	ld.local.f32 	%f233, [%rd3+136];
	fma.rn.f32 	%f234, %f220, %f233, %f232;
	ld.local.f32 	%f235, [%rd5+136];
	fma.rn.f32 	%f236, %f235, %f233, %f234;
	ld.local.v4.f32 	{%f237, %f238, %f239, %f240}, [%rd4+144];
	ld.local.f32 	%f241, [%rd3+140];
	fma.rn.f32 	%f242, %f237, %f241, %f236;
	ld.local.f32 	%f243, [%rd5+140];
	fma.rn.f32 	%f244, %f243, %f241, %f242;
	ld.local.f32 	%f245, [%rd3+144];
	fma.rn.f32 	%f246, %f238, %f245, %f244;
	ld.local.f32 	%f247, [%rd5+144];
	fma.rn.f32 	%f248, %f247, %f245, %f246;
	ld.local.f32 	%f249, [%rd3+148];
	fma.rn.f32 	%f250, %f239, %f249, %f248;
	ld.local.f32 	%f251, [%rd5+148];
	fma.rn.f32 	%f252, %f251, %f249, %f250;
	ld.local.f32 	%f253, [%rd3+152];
	fma.rn.f32 	%f254, %f240, %f253, %f252;
	ld.local.f32 	%f255, [%rd5+152];
	fma.rn.f32 	%f256, %f255, %f253, %f254;
	ld.local.v4.f32 	{%f257, %f258, %f259, %f260}, [%rd4+160];
	ld.local.f32 	%f261, [%rd3+156];
	fma.rn.f32 	%f262, %f257, %f261, %f256;
	ld.local.f32 	%f263, [%rd5+156];
	fma.rn.f32 	%f264, %f263, %f261, %f262;
	ld.local.f32 	%f265, [%rd3+160];
	fma.rn.f32 	%f266, %f258, %f265, %f264;
	ld.local.f32 	%f267, [%rd5+160];
	fma.rn.f32 	%f268, %f267, %f265, %f266;
	ld.local.f32 	%f269, [%rd3+164];
	fma.rn.f32 	%f270, %f259, %f269, %f268;
	ld.local.f32 	%f271, [%rd5+164];
	fma.rn.f32 	%f272, %f271, %f269, %f270;
	ld.local.f32 	%f273, [%rd3+168];
	fma.rn.f32 	%f274, %f260, %f273, %f272;
	ld.local.f32 	%f275, [%rd5+168];
	fma.rn.f32 	%f276, %f275, %f273, %f274;
	ld.local.v4.f32 	{%f277, %f278, %f279, %f280}, [%rd4+176];
	ld.local.f32 	%f281, [%rd3+172];
	fma.rn.f32 	%f282, %f277, %f281, %f276;
	ld.local.f32 	%f283, [%rd5+172];
	fma.rn.f32 	%f284, %f283, %f281, %f282;
	ld.local.f32 	%f285, [%rd3+176];
	fma.rn.f32 	%f286, %f278, %f285, %f284;
	ld.local.f32 	%f287, [%rd5+176];
	fma.rn.f32 	%f288, %f287, %f285, %f286;
	ld.local.f32 	%f289, [%rd3+180];
	fma.rn.f32 	%f290, %f279, %f289, %f288;
	ld.local.f32 	%f291, [%rd5+180];
	fma.rn.f32 	%f292, %f291, %f289, %f290;
	ld.local.f32 	%f293, [%rd3+184];
	fma.rn.f32 	%f294, %f280, %f293, %f292;
	ld.local.f32 	%f295, [%rd5+184];
	fma.rn.f32 	%f296, %f295, %f293, %f294;
	ld.local.v4.f32 	{%f297, %f298, %f299, %f300}, [%rd4+192];
	ld.local.f32 	%f301, [%rd3+188];
	fma.rn.f32 	%f302, %f297, %f301, %f296;
	ld.local.f32 	%f303, [%rd5+188];
	fma.rn.f32 	%f304, %f303, %f301, %f302;
	ld.local.f32 	%f305, [%rd3+192];
	fma.rn.f32 	%f306, %f298, %f305, %f304;
	ld.local.f32 	%f307, [%rd5+192];
	fma.rn.f32 	%f308, %f307, %f305, %f306;
	ld.local.f32 	%f309, [%rd3+196];
	fma.rn.f32 	%f310, %f299, %f309, %f308;
	ld.local.f32 	%f311, [%rd5+196];
	fma.rn.f32 	%f312, %f311, %f309, %f310;
	ld.local.f32 	%f313, [%rd3+200];
	fma.rn.f32 	%f314, %f300, %f313, %f312;
	ld.local.f32 	%f315, [%rd5+200];
	fma.rn.f32 	%f316, %f315, %f313, %f314;
	ld.local.v4.f32 	{%f317, %f318, %f319, %f320}, [%rd4+208];
	ld.local.f32 	%f321, [%rd3+204];
	fma.rn.f32 	%f322, %f317, %f321, %f316;
	ld.local.f32 	%f323, [%rd5+204];
	fma.rn.f32 	%f324, %f323, %f321, %f322;
	ld.local.f32 	%f325, [%rd3+208];
	fma.rn.f32 	%f326, %f318, %f325, %f324;
	ld.local.f32 	%f327, [%rd5+208];
	fma.rn.f32 	%f328, %f327, %f325, %f326;
	ld.local.f32 	%f329, [%rd3+212];
	fma.rn.f32 	%f330, %f319, %f329, %f328;
	ld.local.f32 	%f331, [%rd5+212];
	fma.rn.f32 	%f332, %f331, %f329, %f330;
	ld.local.f32 	%f333, [%rd3+216];
	fma.rn.f32 	%f334, %f320, %f333, %f332;
	ld.local.f32 	%f335, [%rd5+216];
	fma.rn.f32 	%f336, %f335, %f333, %f334;
	ld.local.v4.f32 	{%f337, %f338, %f339, %f340}, [%rd4+224];
	ld.local.f32 	%f341, [%rd3+220];
	fma.rn.f32 	%f342, %f337, %f341, %f336;
	ld.local.f32 	%f343, [%rd5+220];
	fma.rn.f32 	%f344, %f343, %f341, %f342;
	ld.local.f32 	%f345, [%rd3+224];
	fma.rn.f32 	%f346, %f338, %f345, %f344;
	ld.local.f32 	%f347, [%rd5+224];
	fma.rn.f32 	%f348, %f347, %f345, %f346;
	ld.local.f32 	%f349, [%rd3+228];
	fma.rn.f32 	%f350, %f339, %f349, %f348;
	ld.local.f32 	%f351, [%rd5+228];
	fma.rn.f32 	%f352, %f351, %f349, %f350;
	ld.local.f32 	%f353, [%rd3+232];
	fma.rn.f32 	%f354, %f340, %f353, %f352;
	ld.local.f32 	%f355, [%rd5+232];
	fma.rn.f32 	%f356, %f355, %f353, %f354;
	ld.local.v4.f32 	{%f357, %f358, %f359, %f360}, [%rd4+240];
	ld.local.f32 	%f361, [%rd3+236];
	fma.rn.f32 	%f362, %f357, %f361, %f356;
	ld.local.f32 	%f363, [%rd5+236];
	fma.rn.f32 	%f364, %f363, %f361, %f362;
	ld.local.f32 	%f365, [%rd3+240];
	fma.rn.f32 	%f366, %f358, %f365, %f364;
	ld.local.f32 	%f367, [%rd5+240];
	fma.rn.f32 	%f368, %f367, %f365, %f366;
	ld.local.f32 	%f369, [%rd3+244];
	fma.rn.f32 	%f370, %f359, %f369, %f368;
	ld.local.f32 	%f371, [%rd5+244];
	fma.rn.f32 	%f372, %f371, %f369, %f370;
	ld.local.f32 	%f373, [%rd3+248];
	fma.rn.f32 	%f374, %f360, %f373, %f372;
	ld.local.f32 	%f375, [%rd5+248];
	fma.rn.f32 	%f376, %f375, %f373, %f374;
	ld.local.v4.f32 	{%f377, %f378, %f379, %f380}, [%rd4+256];
	ld.local.f32 	%f381, [%rd3+252];
	fma.rn.f32 	%f382, %f377, %f381, %f376;
	ld.local.f32 	%f383, [%rd5+252];
	fma.rn.f32 	%f384, %f383, %f381, %f382;
	ld.local.f32 	%f385, [%rd3+256];
	fma.rn.f32 	%f386, %f378, %f385, %f384;
	ld.local.f32 	%f387, [%rd5+256];
	fma.rn.f32 	%f388, %f387, %f385, %f386;
	ld.local.f32 	%f389, [%rd3+260];
	fma.rn.f32 	%f390, %f379, %f389, %f388;
	ld.local.f32 	%f391, [%rd5+260];
	fma.rn.f32 	%f392, %f391, %f389, %f390;
	ld.local.f32 	%f393, [%rd3+264];
	fma.rn.f32 	%f394, %f380, %f393, %f392;
	ld.local.f32 	%f395, [%rd5+264];
	fma.rn.f32 	%f396, %f395, %f393, %f394;
	ld.local.v4.f32 	{%f397, %f398, %f399, %f400}, [%rd4+272];
	ld.local.f32 	%f401, [%rd3+268];
	fma.rn.f32 	%f402, %f397, %f401, %f396;
	ld.local.f32 	%f403, [%rd5+268];
	fma.rn.f32 	%f404, %f403, %f401, %f402;
	ld.local.f32 	%f405, [%rd3+272];
	fma.rn.f32 	%f406, %f398, %f405, %f404;
	ld.local.f32 	%f407, [%rd5+272];
	fma.rn.f32 	%f408, %f407, %f405, %f406;
	ld.local.f32 	%f409, [%rd3+276];
	fma.rn.f32 	%f410, %f399, %f409, %f408;
	ld.local.f32 	%f411, [%rd5+276];
	fma.rn.f32 	%f412, %f411, %f409, %f410;
	ld.local.f32 	%f413, [%rd3+280];
	fma.rn.f32 	%f414, %f400, %f413, %f412;
	ld.local.f32 	%f415, [%rd5+280];
	fma.rn.f32 	%f416, %f415, %f413, %f414;
	ld.local.v4.f32 	{%f417, %f418, %f419, %f420}, [%rd4+288];
	ld.local.f32 	%f421, [%rd3+284];
	fma.rn.f32 	%f422, %f417, %f421, %f416;
	ld.local.f32 	%f423, [%rd5+284];
	fma.rn.f32 	%f424, %f423, %f421, %f422;
	ld.local.f32 	%f425, [%rd3+288];
	fma.rn.f32 	%f426, %f418, %f425, %f424;
	ld.local.f32 	%f427, [%rd5+288];
	fma.rn.f32 	%f428, %f427, %f425, %f426;
	ld.local.f32 	%f429, [%rd3+292];
	fma.rn.f32 	%f430, %f419, %f429, %f428;
	ld.local.f32 	%f431, [%rd5+292];
	fma.rn.f32 	%f432, %f431, %f429, %f430;
	ld.local.f32 	%f433, [%rd3+296];
	fma.rn.f32 	%f434, %f420, %f433, %f432;
	ld.local.f32 	%f435, [%rd5+296];
	fma.rn.f32 	%f436, %f435, %f433, %f434;
	ld.local.v4.f32 	{%f437, %f438, %f439, %f440}, [%rd4+304];
	ld.local.f32 	%f441, [%rd3+300];
	fma.rn.f32 	%f442, %f437, %f441, %f436;
	ld.local.f32 	%f443, [%rd5+300];
	fma.rn.f32 	%f444, %f443, %f441, %f442;
	ld.local.f32 	%f445, [%rd3+304];
	fma.rn.f32 	%f446, %f438, %f445, %f444;
	ld.local.f32 	%f447, [%rd5+304];
	fma.rn.f32 	%f448, %f447, %f445, %f446;
	ld.local.f32 	%f449, [%rd3+308];
	fma.rn.f32 	%f450, %f439, %f449, %f448;
	ld.local.f32 	%f451, [%rd5+308];
	fma.rn.f32 	%f452, %f451, %f449, %f450;
	ld.local.f32 	%f453, [%rd3+312];
	fma.rn.f32 	%f454, %f440, %f453, %f452;
	ld.local.f32 	%f455, [%rd5+312];
	fma.rn.f32 	%f456, %f455, %f453, %f454;
	ld.local.v4.f32 	{%f457, %f458, %f459, %f460}, [%rd4+320];
	ld.local.f32 	%f461, [%rd3+316];
	fma.rn.f32 	%f462, %f457, %f461, %f456;
	ld.local.f32 	%f463, [%rd5+316];
	fma.rn.f32 	%f464, %f463, %f461, %f462;
	ld.local.f32 	%f465, [%rd3+320];
	fma.rn.f32 	%f466, %f458, %f465, %f464;
	ld.local.f32 	%f467, [%rd5+320];
	fma.rn.f32 	%f468, %f467, %f465, %f466;
	ld.local.f32 	%f469, [%rd3+324];
	fma.rn.f32 	%f470, %f459, %f469, %f468;
	ld.local.f32 	%f471, [%rd5+324];
	fma.rn.f32 	%f472, %f471, %f469, %f470;
	ld.local.f32 	%f473, [%rd3+328];
	fma.rn.f32 	%f474, %f460, %f473, %f472;
	ld.local.f32 	%f475, [%rd5+328];
	fma.rn.f32 	%f476, %f475, %f473, %f474;
	ld.local.v4.f32 	{%f477, %f478, %f479, %f480}, [%rd4+336];
	ld.local.f32 	%f481, [%rd3+332];
	fma.rn.f32 	%f482, %f477, %f481, %f476;
	ld.local.f32 	%f483, [%rd5+332];
	fma.rn.f32 	%f484, %f483, %f481, %f482;
	ld.local.f32 	%f485, [%rd3+336];
	fma.rn.f32 	%f486, %f478, %f485, %f484;
	ld.local.f32 	%f487, [%rd5+336];
	fma.rn.f32 	%f488, %f487, %f485, %f486;
	ld.local.f32 	%f489, [%rd3+340];
	fma.rn.f32 	%f490, %f479, %f489, %f488;
	ld.local.f32 	%f491, [%rd5+340];
	fma.rn.f32 	%f492, %f491, %f489, %f490;
	ld.local.f32 	%f493, [%rd3+344];
	fma.rn.f32 	%f494, %f480, %f493, %f492;
	ld.local.f32 	%f495, [%rd5+344];
	fma.rn.f32 	%f496, %f495, %f493, %f494;
	ld.local.v4.f32 	{%f497, %f498, %f499, %f500}, [%rd4+352];
	ld.local.f32 	%f501, [%rd3+348];
	fma.rn.f32 	%f502, %f497, %f501, %f496;
	ld.local.f32 	%f503, [%rd5+348];
	fma.rn.f32 	%f504, %f503, %f501, %f502;
	ld.local.f32 	%f505, [%rd3+352];
	fma.rn.f32 	%f506, %f498, %f505, %f504;
	ld.local.f32 	%f507, [%rd5+352];
	fma.rn.f32 	%f508, %f507, %f505, %f506;
	ld.local.f32 	%f509, [%rd3+356];
	fma.rn.f32 	%f510, %f499, %f509, %f508;
	ld.local.f32 	%f511, [%rd5+356];
	fma.rn.f32 	%f512, %f511, %f509, %f510;
	ld.local.f32 	%f513, [%rd3+360];
	fma.rn.f32 	%f514, %f500, %f513, %f512;
	ld.local.f32 	%f515, [%rd5+360];
	fma.rn.f32 	%f516, %f515, %f513, %f514;
	ld.local.v4.f32 	{%f517, %f518, %f519, %f520}, [%rd4+368];
	ld.local.f32 	%f521, [%rd3+364];
	fma.rn.f32 	%f522, %f517, %f521, %f516;
	ld.local.f32 	%f523, [%rd5+364];
	fma.rn.f32 	%f524, %f523, %f521, %f522;
	ld.local.f32 	%f525, [%rd3+368];
	fma.rn.f32 	%f526, %f518, %f525, %f524;
	ld.local.f32 	%f527, [%rd5+368];
	fma.rn.f32 	%f528, %f527, %f525, %f526;
	ld.local.f32 	%f529, [%rd3+372];
	fma.rn.f32 	%f530, %f519, %f529, %f528;
	ld.local.f32 	%f531, [%rd5+372];
	fma.rn.f32 	%f532, %f531, %f529, %f530;
	ld.local.f32 	%f533, [%rd3+376];
	fma.rn.f32 	%f534, %f520, %f533, %f532;
	ld.local.f32 	%f535, [%rd5+376];
	fma.rn.f32 	%f536, %f535, %f533, %f534;
	ld.local.v4.f32 	{%f537, %f538, %f539, %f540}, [%rd4+384];
	ld.local.f32 	%f541, [%rd3+380];
	fma.rn.f32 	%f542, %f537, %f541, %f536;
	ld.local.f32 	%f543, [%rd5+380];
	fma.rn.f32 	%f544, %f543, %f541, %f542;
	ld.local.f32 	%f545, [%rd3+384];
	fma.rn.f32 	%f546, %f538, %f545, %f544;
	ld.local.f32 	%f547, [%rd5+384];
	fma.rn.f32 	%f548, %f547, %f545, %f546;
	ld.local.f32 	%f549, [%rd3+388];
	fma.rn.f32 	%f550, %f539, %f549, %f548;
	ld.local.f32 	%f551, [%rd5+388];
	fma.rn.f32 	%f552, %f551, %f549, %f550;
	ld.local.f32 	%f553, [%rd3+392];
	fma.rn.f32 	%f554, %f540, %f553, %f552;
	ld.local.f32 	%f555, [%rd5+392];
	fma.rn.f32 	%f556, %f555, %f553, %f554;
	ld.local.v4.f32 	{%f557, %f558, %f559, %f560}, [%rd4+400];
	ld.local.f32 	%f561, [%rd3+396];
	fma.rn.f32 	%f562, %f557, %f561, %f556;
	ld.local.f32 	%f563, [%rd5+396];
	fma.rn.f32 	%f564, %f563, %f561, %f562;
	ld.local.f32 	%f565, [%rd3+400];
	fma.rn.f32 	%f566, %f558, %f565, %f564;
	ld.local.f32 	%f567, [%rd5+400];
	fma.rn.f32 	%f568, %f567, %f565, %f566;
	ld.local.f32 	%f569, [%rd3+404];
	fma.rn.f32 	%f570, %f559, %f569, %f568;
	ld.local.f32 	%f571, [%rd5+404];
	fma.rn.f32 	%f572, %f571, %f569, %f570;
	ld.local.f32 	%f573, [%rd3+408];
	fma.rn.f32 	%f574, %f560, %f573, %f572;
	ld.local.f32 	%f575, [%rd5+408];
	fma.rn.f32 	%f576, %f575, %f573, %f574;
	ld.local.v4.f32 	{%f577, %f578, %f579, %f580}, [%rd4+416];
	ld.local.f32 	%f581, [%rd3+412];
	fma.rn.f32 	%f582, %f577, %f581, %f576;
	ld.local.f32 	%f583, [%rd5+412];
	fma.rn.f32 	%f584, %f583, %f581, %f582;
	ld.local.f32 	%f585, [%rd3+416];
	fma.rn.f32 	%f586, %f578, %f585, %f584;
	ld.local.f32 	%f587, [%rd5+416];
	fma.rn.f32 	%f588, %f587, %f585, %f586;
	ld.local.f32 	%f589, [%rd3+420];
	fma.rn.f32 	%f590, %f579, %f589, %f588;
	ld.local.f32 	%f591, [%rd5+420];
	fma.rn.f32 	%f592, %f591, %f589, %f590;
	ld.local.f32 	%f593, [%rd3+424];
	fma.rn.f32 	%f594, %f580, %f593, %f592;
	ld.local.f32 	%f595, [%rd5+424];
	fma.rn.f32 	%f596, %f595, %f593, %f594;
	ld.local.v4.f32 	{%f597, %f598, %f599, %f600}, [%rd4+432];
	ld.local.f32 	%f601, [%rd3+428];
	fma.rn.f32 	%f602, %f597, %f601, %f596;
	ld.local.f32 	%f603, [%rd5+428];
	fma.rn.f32 	%f604, %f603, %f601, %f602;
	ld.local.f32 	%f605, [%rd3+432];
	fma.rn.f32 	%f606, %f598, %f605, %f604;
	ld.local.f32 	%f607, [%rd5+432];
	fma.rn.f32 	%f608, %f607, %f605, %f606;
	ld.local.f32 	%f609, [%rd3+436];
	fma.rn.f32 	%f610, %f599, %f609, %f608;
	ld.local.f32 	%f611, [%rd5+436];
	fma.rn.f32 	%f612, %f611, %f609, %f610;
	ld.local.f32 	%f613, [%rd3+440];
	fma.rn.f32 	%f614, %f600, %f613, %f612;
	ld.local.f32 	%f615, [%rd5+440];
	fma.rn.f32 	%f616, %f615, %f613, %f614;
	ld.local.v4.f32 	{%f617, %f618, %f619, %f620}, [%rd4+448];
	ld.local.f32 	%f621, [%rd3+444];
	fma.rn.f32 	%f622, %f617, %f621, %f616;
	ld.local.f32 	%f623, [%rd5+444];
	fma.rn.f32 	%f624, %f623, %f621, %f622;
	ld.local.f32 	%f625, [%rd3+448];
	fma.rn.f32 	%f626, %f618, %f625, %f624;
	ld.local.f32 	%f627, [%rd5+448];
	fma.rn.f32 	%f628, %f627, %f625, %f626;
	ld.local.f32 	%f629, [%rd3+452];
	fma.rn.f32 	%f630, %f619, %f629, %f628;
	ld.local.f32 	%f631, [%rd5+452];
	fma.rn.f32 	%f632, %f631, %f629, %f630;
	ld.local.f32 	%f633, [%rd3+456];
	fma.rn.f32 	%f634, %f620, %f633, %f632;
	ld.local.f32 	%f635, [%rd5+456];
	fma.rn.f32 	%f636, %f635, %f633, %f634;
	ld.local.v4.f32 	{%f637, %f638, %f639, %f640}, [%rd4+464];
	ld.local.f32 	%f641, [%rd3+460];
	fma.rn.f32 	%f642, %f637, %f641, %f636;
	ld.local.f32 	%f643, [%rd5+460];
	fma.rn.f32 	%f644, %f643, %f641, %f642;
	ld.local.f32 	%f645, [%rd3+464];
	fma.rn.f32 	%f646, %f638, %f645, %f644;
	ld.local.f32 	%f647, [%rd5+464];
	fma.rn.f32 	%f648, %f647, %f645, %f646;
	ld.local.f32 	%f649, [%rd3+468];
	fma.rn.f32 	%f650, %f639, %f649, %f648;
	ld.local.f32 	%f651, [%rd5+468];
	fma.rn.f32 	%f652, %f651, %f649, %f650;
	ld.local.f32 	%f653, [%rd3+472];
	fma.rn.f32 	%f654, %f640, %f653, %f652;
	ld.local.f32 	%f655, [%rd5+472];
	fma.rn.f32 	%f656, %f655, %f653, %f654;
	ld.local.v4.f32 	{%f657, %f658, %f659, %f660}, [%rd4+480];
	ld.local.f32 	%f661, [%rd3+476];
	fma.rn.f32 	%f662, %f657, %f661, %f656;
	ld.local.f32 	%f663, [%rd5+476];
	fma.rn.f32 	%f664, %f663, %f661, %f662;
	ld.local.f32 	%f665, [%rd3+480];
	fma.rn.f32 	%f666, %f658, %f665, %f664;
	ld.local.f32 	%f667, [%rd5+480];
	fma.rn.f32 	%f668, %f667, %f665, %f666;
	ld.local.f32 	%f669, [%rd3+484];
	fma.rn.f32 	%f670, %f659, %f669, %f668;
	ld.local.f32 	%f671, [%rd5+484];
	fma.rn.f32 	%f672, %f671, %f669, %f670;
	ld.local.f32 	%f673, [%rd3+488];
	fma.rn.f32 	%f674, %f660, %f673, %f672;
	ld.local.f32 	%f675, [%rd5+488];
	fma.rn.f32 	%f676, %f675, %f673, %f674;
	add.s32 	%r54, %r61, 8;
	cvta.to.global.u64 	%rd58, %rd72;
	mul.wide.s32 	%rd59, %r54, 4;
	add.s64 	%rd60, %rd58, %rd59;
	ld.global.f32 	%f677, [%rd60];
	cvta.to.global.u64 	%rd61, %rd70;
	add.s64 	%rd62, %rd61, %rd59;
	ld.global.f32 	%f678, [%rd62];
	neg.f32 	%f679, %f678;
	fma.rn.f32 	%f680, %f677, %f676, %f679;
	fma.rn.f32 	%f681, %f21, 0f40000000, %f680;
	cvta.to.global.u64 	%rd63, %rd71;
	add.s64 	%rd64, %rd63, %rd59;
	st.global.f32 	[%rd64], %f681;
	ld.local.f32 	%f682, [%rd5+788];
	st.local.f32 	[%rd5+792], %f682;
	ld.local.f32 	%f683, [%rd5+784];
	st.local.f32 	[%rd5+788], %f683;
	ld.local.f32 	%f684, [%rd5+780];
	st.local.f32 	[%rd5+784], %f684;
	ld.local.f32 	%f685, [%rd5+776];
	st.local.f32 	[%rd5+780], %f685;
	ld.local.f32 	%f686, [%rd5+772];
	st.local.f32 	[%rd5+776], %f686;
	ld.local.f32 	%f687, [%rd5+768];
	st.local.f32 	[%rd5+772], %f687;
	ld.local.f32 	%f688, [%rd5+764];
	st.local.f32 	[%rd5+768], %f688;
	ld.local.f32 	%f689, [%rd5+760];
	st.local.f32 	[%rd5+764], %f689;
	ld.local.f32 	%f690, [%rd5+756];
	st.local.f32 	[%rd5+760], %f690;
	ld.local.f32 	%f691, [%rd5+752];
	st.local.f32 	[%rd5+756], %f691;
	ld.local.f32 	%f692, [%rd5+748];
	st.local.f32 	[%rd5+752], %f692;
	ld.local.f32 	%f693, [%rd5+744];
	st.local.f32 	[%rd5+748], %f693;
	ld.local.f32 	%f694, [%rd5+740];
	st.local.f32 	[%rd5+744], %f694;
	ld.local.f32 	%f695, [%rd5+736];
	st.local.f32 	[%rd5+740], %f695;
	ld.local.f32 	%f696, [%rd5+732];
	st.local.f32 	[%rd5+736], %f696;
	ld.local.f32 	%f697, [%rd5+728];
	st.local.f32 	[%rd5+732], %f697;
	ld.local.f32 	%f698, [%rd5+724];
	st.local.f32 	[%rd5+728], %f698;
	ld.local.f32 	%f699, [%rd5+720];
	st.local.f32 	[%rd5+724], %f699;
	ld.local.f32 	%f700, [%rd5+716];
	st.local.f32 	[%rd5+720], %f700;
	ld.local.f32 	%f701, [%rd5+712];
	st.local.f32 	[%rd5+716], %f701;
	ld.local.f32 	%f702, [%rd5+708];
	st.local.f32 	[%rd5+712], %f702;
	ld.local.f32 	%f703, [%rd5+704];
	st.local.f32 	[%rd5+708], %f703;
	ld.local.f32 	%f704, [%rd5+700];
	st.local.f32 	[%rd5+704], %f704;
	ld.local.f32 	%f705, [%rd5+696];
	st.local.f32 	[%rd5+700], %f705;
	ld.local.f32 	%f706, [%rd5+692];
	st.local.f32 	[%rd5+696], %f706;
	ld.local.f32 	%f707, [%rd5+688];
	st.local.f32 	[%rd5+692], %f707;
	ld.local.f32 	%f708, [%rd5+684];
	st.local.f32 	[%rd5+688], %f708;
	ld.local.f32 	%f709, [%rd5+680];
	st.local.f32 	[%rd5+684], %f709;
	ld.local.f32 	%f710, [%rd5+676];
	st.local.f32 	[%rd5+680], %f710;
	ld.local.f32 	%f711, [%rd5+672];
	st.local.f32 	[%rd5+676], %f711;
	ld.local.f32 	%f712, [%rd5+668];
	st.local.f32 	[%rd5+672], %f712;
	ld.local.f32 	%f713, [%rd5+664];
	st.local.f32 	[%rd5+668], %f713;
	ld.local.f32 	%f714, [%rd5+660];
	st.local.f32 	[%rd5+664], %f714;
	ld.local.f32 	%f715, [%rd5+656];
	st.local.f32 	[%rd5+660], %f715;
	ld.local.f32 	%f716, [%rd5+652];
	st.local.f32 	[%rd5+656], %f716;
	ld.local.f32 	%f717, [%rd5+648];
	st.local.f32 	[%rd5+652], %f717;
	ld.local.f32 	%f718, [%rd5+644];
	st.local.f32 	[%rd5+648], %f718;
	ld.local.f32 	%f719, [%rd5+640];
	st.local.f32 	[%rd5+644], %f719;
	ld.local.f32 	%f720, [%rd5+636];
	st.local.f32 	[%rd5+640], %f720;
	ld.local.f32 	%f721, [%rd5+632];
	st.local.f32 	[%rd5+636], %f721;
	ld.local.f32 	%f722, [%rd5+628];
	st.local.f32 	[%rd5+632], %f722;
	ld.local.f32 	%f723, [%rd5+624];
	st.local.f32 	[%rd5+628], %f723;
	ld.local.f32 	%f724, [%rd5+620];
	st.local.f32 	[%rd5+624], %f724;
	ld.local.f32 	%f725, [%rd5+616];
	st.local.f32 	[%rd5+620], %f725;
	ld.local.f32 	%f726, [%rd5+612];
	st.local.f32 	[%rd5+616], %f726;
	ld.local.f32 	%f727, [%rd5+608];
	st.local.f32 	[%rd5+612], %f727;
	ld.local.f32 	%f728, [%rd5+604];
	st.local.f32 	[%rd5+608], %f728;
	ld.local.f32 	%f729, [%rd5+600];
	st.local.f32 	[%rd5+604], %f729;
	ld.local.f32 	%f730, [%rd5+596];
	st.local.f32 	[%rd5+600], %f730;
	ld.local.f32 	%f731, [%rd5+592];
	st.local.f32 	[%rd5+596], %f731;
	ld.local.f32 	%f732, [%rd5+588];
	st.local.f32 	[%rd5+592], %f732;
	ld.local.f32 	%f733, [%rd5+584];
	st.local.f32 	[%rd5+588], %f733;
	ld.local.f32 	%f734, [%rd5+580];
	st.local.f32 	[%rd5+584], %f734;
	ld.local.f32 	%f735, [%rd5+576];
	st.local.f32 	[%rd5+580], %f735;
	ld.local.f32 	%f736, [%rd5+572];
	st.local.f32 	[%rd5+576], %f736;
	ld.local.f32 	%f737, [%rd5+568];
	st.local.f32 	[%rd5+572], %f737;
	ld.local.f32 	%f738, [%rd5+564];
	st.local.f32 	[%rd5+568], %f738;
	ld.local.f32 	%f739, [%rd5+560];
	st.local.f32 	[%rd5+564], %f739;
	ld.local.f32 	%f740, [%rd5+556];
	st.local.f32 	[%rd5+560], %f740;
	ld.local.f32 	%f741, [%rd5+552];
	st.local.f32 	[%rd5+556], %f741;
	ld.local.f32 	%f742, [%rd5+548];
	st.local.f32 	[%rd5+552], %f742;
	ld.local.f32 	%f743, [%rd5+544];
	st.local.f32 	[%rd5+548], %f743;
	ld.local.f32 	%f744, [%rd5+540];
	st.local.f32 	[%rd5+544], %f744;
	ld.local.f32 	%f745, [%rd5+536];
	st.local.f32 	[%rd5+540], %f745;
	ld.local.f32 	%f746, [%rd5+532];
	st.local.f32 	[%rd5+536], %f746;
	ld.local.f32 	%f747, [%rd5+528];
	st.local.f32 	[%rd5+532], %f747;
	ld.local.f32 	%f748, [%rd5+524];
	st.local.f32 	[%rd5+528], %f748;
	ld.local.f32 	%f749, [%rd5+520];
	st.local.f32 	[%rd5+524], %f749;
	ld.local.f32 	%f750, [%rd5+516];
	st.local.f32 	[%rd5+520], %f750;
	ld.local.f32 	%f751, [%rd5+512];
	st.local.f32 	[%rd5+516], %f751;
	ld.local.f32 	%f752, [%rd5+508];
	st.local.f32 	[%rd5+512], %f752;
	ld.local.f32 	%f753, [%rd5+504];
	st.local.f32 	[%rd5+508], %f753;
	ld.local.f32 	%f754, [%rd5+500];
	st.local.f32 	[%rd5+504], %f754;
	ld.local.f32 	%f755, [%rd5+496];
	st.local.f32 	[%rd5+500], %f755;
	ld.local.f32 	%f756, [%rd5+492];
	st.local.f32 	[%rd5+496], %f756;
	st.local.f32 	[%rd5+492], %f675;
	st.local.f32 	[%rd5+488], %f671;
	st.local.f32 	[%rd5+484], %f667;
	st.local.f32 	[%rd5+480], %f663;
	st.local.f32 	[%rd5+476], %f655;
	st.local.f32 	[%rd5+472], %f651;
	st.local.f32 	[%rd5+468], %f647;
	st.local.f32 	[%rd5+464], %f643;
	st.local.f32 	[%rd5+460], %f635;
	st.local.f32 	[%rd5+456], %f631;
	st.local.f32 	[%rd5+452], %f627;
	st.local.f32 	[%rd5+448], %f623;
	st.local.f32 	[%rd5+444], %f615;
	st.local.f32 	[%rd5+440], %f611;
	st.local.f32 	[%rd5+436], %f607;
	st.local.f32 	[%rd5+432], %f603;
	st.local.f32 	[%rd5+428], %f595;
	st.local.f32 	[%rd5+424], %f591;
	st.local.f32 	[%rd5+420], %f587;
	st.local.f32 	[%rd5+416], %f583;
	st.local.f32 	[%rd5+412], %f575;
	st.local.f32 	[%rd5+408], %f571;
	st.local.f32 	[%rd5+404], %f567;
	st.local.f32 	[%rd5+400], %f563;
	st.local.f32 	[%rd5+396], %f555;
	st.local.f32 	[%rd5+392], %f551;
	st.local.f32 	[%rd5+388], %f547;
	st.local.f32 	[%rd5+384], %f543;
	st.local.f32 	[%rd5+380], %f535;
	st.local.f32 	[%rd5+376], %f531;
	st.local.f32 	[%rd5+372], %f527;
	st.local.f32 	[%rd5+368], %f523;
	st.local.f32 	[%rd5+364], %f515;
	st.local.f32 	[%rd5+360], %f511;
	st.local.f32 	[%rd5+356], %f507;
	st.local.f32 	[%rd5+352], %f503;
	st.local.f32 	[%rd5+348], %f495;
	st.local.f32 	[%rd5+344], %f491;
	st.local.f32 	[%rd5+340], %f487;
	st.local.f32 	[%rd5+336], %f483;
	st.local.f32 	[%rd5+332], %f475;
	st.local.f32 	[%rd5+328], %f471;
	st.local.f32 	[%rd5+324], %f467;
	st.local.f32 	[%rd5+320], %f463;
	st.local.f32 	[%rd5+316], %f455;
	st.local.f32 	[%rd5+312], %f451;
	st.local.f32 	[%rd5+308], %f447;
	st.local.f32 	[%rd5+304], %f443;
	st.local.f32 	[%rd5+300], %f435;
	st.local.f32 	[%rd5+296], %f431;
	st.local.f32 	[%rd5+292], %f427;
	st.local.f32 	[%rd5+288], %f423;
	st.local.f32 	[%rd5+284], %f415;
	st.local.f32 	[%rd5+280], %f411;
	st.local.f32 	[%rd5+276], %f407;
	st.local.f32 	[%rd5+272], %f403;
	st.local.f32 	[%rd5+268], %f395;
	st.local.f32 	[%rd5+264], %f391;
	st.local.f32 	[%rd5+260], %f387;
	st.local.f32 	[%rd5+256], %f383;
	st.local.f32 	[%rd5+252], %f375;
	st.local.f32 	[%rd5+248], %f371;
	st.local.f32 	[%rd5+244], %f367;
	st.local.f32 	[%rd5+240], %f363;
	st.local.f32 	[%rd5+236], %f355;
	st.local.f32 	[%rd5+232], %f351;
	st.local.f32 	[%rd5+228], %f347;
	st.local.f32 	[%rd5+224], %f343;
	st.local.f32 	[%rd5+220], %f335;
	st.local.f32 	[%rd5+216], %f331;
	st.local.f32 	[%rd5+212], %f327;
	st.local.f32 	[%rd5+208], %f323;
	st.local.f32 	[%rd5+204], %f315;
	st.local.f32 	[%rd5+200], %f311;
	st.local.f32 	[%rd5+196], %f307;
	st.local.f32 	[%rd5+192], %f303;
	st.local.f32 	[%rd5+188], %f295;
	st.local.f32 	[%rd5+184], %f291;
	st.local.f32 	[%rd5+180], %f287;
	st.local.f32 	[%rd5+176], %f283;
	st.local.f32 	[%rd5+172], %f275;
	st.local.f32 	[%rd5+168], %f271;
	st.local.f32 	[%rd5+164], %f267;
	st.local.f32 	[%rd5+160], %f263;
	st.local.f32 	[%rd5+156], %f255;
	st.local.f32 	[%rd5+152], %f251;
	st.local.f32 	[%rd5+148], %f247;
	st.local.f32 	[%rd5+144], %f243;
	st.local.f32 	[%rd5+140], %f235;
	st.local.f32 	[%rd5+136], %f231;
	st.local.f32 	[%rd5+132], %f227;
	st.local.f32 	[%rd5+128], %f223;
	st.local.f32 	[%rd5+124], %f215;
	st.local.f32 	[%rd5+120], %f211;
	st.local.f32 	[%rd5+116], %f207;
	st.local.f32 	[%rd5+112], %f203;
	st.local.f32 	[%rd5+108], %f195;
	st.local.f32 	[%rd5+104], %f191;
	st.local.f32 	[%rd5+100], %f187;
	st.local.f32 	[%rd5+96], %f183;
	st.local.f32 	[%rd5+92], %f175;
	st.local.f32 	[%rd5+88], %f171;
	st.local.f32 	[%rd5+84], %f167;
	st.local.f32 	[%rd5+80], %f163;
	st.local.f32 	[%rd5+76], %f155;
	st.local.f32 	[%rd5+72], %f151;
	st.local.f32 	[%rd5+68], %f147;
	st.local.f32 	[%rd5+64], %f143;
	st.local.f32 	[%rd5+60], %f135;
	st.local.f32 	[%rd5+56], %f131;
	st.local.f32 	[%rd5+52], %f127;
	st.local.f32 	[%rd5+48], %f123;
	st.local.f32 	[%rd5+44], %f115;
	st.local.f32 	[%rd5+40], %f111;
	st.local.f32 	[%rd5+36], %f107;
	st.local.f32 	[%rd5+32], %f103;
	st.local.f32 	[%rd5+28], %f95;
	st.local.f32 	[%rd5+24], %f91;
	st.local.f32 	[%rd5+20], %f87;
	st.local.f32 	[%rd5+16], %f83;
	st.local.f32 	[%rd5+12], %f75;
	st.local.f32 	[%rd5+8], %f71;
	st.local.f32 	[%rd5+4], %f65;
	st.local.f32 	[%rd5], %f957;
	st.local.v4.f32 	[%rd4], {%f3, %f67, %f68, %f77};
	st.local.v4.f32 	[%rd4+16], {%f78, %f79, %f80, %f97};
	st.local.f32 	[%rd4+32], %f98;
	st.local.v4.f32 	[%rd4+48], {%f118, %f119, %f120, %f137};
	st.local.v4.f32 	[%rd4+64], {%f138, %f139, %f140, %f157};
	st.local.v4.f32 	[%rd4+80], {%f158, %f159, %f160, %f177};
	st.local.v4.f32 	[%rd4+96], {%f178, %f179, %f180, %f197};
	st.local.v4.f32 	[%rd4+112], {%f198, %f199, %f200, %f217};
	st.local.v4.f32 	[%rd4+128], {%f218, %f219, %f220, %f237};
	st.local.v4.f32 	[%rd4+144], {%f238, %f239, %f240, %f257};
	st.local.v4.f32 	[%rd4+160], {%f258, %f259, %f260, %f277};
	st.local.v4.f32 	[%rd4+176], {%f278, %f279, %f280, %f297};
	st.local.v4.f32 	[%rd4+192], {%f298, %f299, %f300, %f317};
	st.local.v4.f32 	[%rd4+208], {%f318, %f319, %f320, %f337};
	st.local.v4.f32 	[%rd4+224], {%f338, %f339, %f340, %f357};
	st.local.v4.f32 	[%rd4+240], {%f358, %f359, %f360, %f377};
	st.local.v4.f32 	[%rd4+256], {%f378, %f379, %f380, %f397};
	st.local.v4.f32 	[%rd4+272], {%f398, %f399, %f400, %f417};
	st.local.v4.f32 	[%rd4+288], {%f418, %f419, %f420, %f437};
	st.local.v4.f32 	[%rd4+304], {%f438, %f439, %f440, %f457};
	st.local.v4.f32 	[%rd4+320], {%f458, %f459, %f460, %f477};
	st.local.v4.f32 	[%rd4+336], {%f478, %f479, %f480, %f497};
	st.local.v4.f32 	[%rd4+352], {%f498, %f499, %f500, %f517};
	st.local.v4.f32 	[%rd4+368], {%f518, %f519, %f520, %f537};
	st.local.v4.f32 	[%rd4+384], {%f538, %f539, %f540, %f557};
	st.local.v4.f32 	[%rd4+400], {%f558, %f559, %f560, %f577};
	st.local.v4.f32 	[%rd4+416], {%f578, %f579, %f580, %f597};
	st.local.v4.f32 	[%rd4+432], {%f598, %f599, %f600, %f617};
	st.local.v4.f32 	[%rd4+448], {%f618, %f619, %f620, %f637};
	st.local.v4.f32 	[%rd4+464], {%f638, %f639, %f640, %f657};
	ld.local.v4.f32 	{%f757, %f758, %f759, %f760}, [%rd4+496];
	st.local.v4.f32 	[%rd4+480], {%f658, %f659, %f660, %f757};
	ld.local.v4.f32 	{%f761, %f762, %f763, %f764}, [%rd4+512];
	st.local.v4.f32 	[%rd4+496], {%f758, %f759, %f760, %f761};
	ld.local.v4.f32 	{%f765, %f766, %f767, %f768}, [%rd4+528];
	st.local.v4.f32 	[%rd4+512], {%f762, %f763, %f764, %f765};
	ld.local.v4.f32 	{%f769, %f770, %f771, %f772}, [%rd4+544];
	st.local.v4.f32 	[%rd4+528], {%f766, %f767, %f768, %f769};
	ld.local.v4.f32 	{%f773, %f774, %f775, %f776}, [%rd4+560];
	st.local.v4.f32 	[%rd4+544], {%f770, %f771, %f772, %f773};
	ld.local.v4.f32 	{%f777, %f778, %f779, %f780}, [%rd4+576];
	st.local.v4.f32 	[%rd4+560], {%f774, %f775, %f776, %f777};
	ld.local.v4.f32 	{%f781, %f782, %f783, %f784}, [%rd4+592];
	st.local.v4.f32 	[%rd4+576], {%f778, %f779, %f780, %f781};
	ld.local.v4.f32 	{%f785, %f786, %f787, %f788}, [%rd4+608];
	st.local.v4.f32 	[%rd4+592], {%f782, %f783, %f784, %f785};
	ld.local.v4.f32 	{%f789, %f790, %f791, %f792}, [%rd4+624];
	st.local.v4.f32 	[%rd4+608], {%f786, %f787, %f788, %f789};
	ld.local.v4.f32 	{%f793, %f794, %f795, %f796}, [%rd4+640];
	st.local.v4.f32 	[%rd4+624], {%f790, %f791, %f792, %f793};
	ld.local.v4.f32 	{%f797, %f798, %f799, %f800}, [%rd4+656];
	st.local.v4.f32 	[%rd4+640], {%f794, %f795, %f796, %f797};
	ld.local.v4.f32 	{%f801, %f802, %f803, %f804}, [%rd4+672];
	st.local.v4.f32 	[%rd4+656], {%f798, %f799, %f800, %f801};
	ld.local.v4.f32 	{%f805, %f806, %f807, %f808}, [%rd4+688];
	st.local.v4.f32 	[%rd4+672], {%f802, %f803, %f804, %f805};
	ld.local.v4.f32 	{%f809, %f810, %f811, %f812}, [%rd4+704];
	st.local.v4.f32 	[%rd4+688], {%f806, %f807, %f808, %f809};
	ld.local.v4.f32 	{%f813, %f814, %f815, %f816}, [%rd4+720];
	st.local.v4.f32 	[%rd4+704], {%f810, %f811, %f812, %f813};
	ld.local.v4.f32 	{%f817, %f818, %f819, %f820}, [%rd4+736];
	st.local.v4.f32 	[%rd4+720], {%f814, %f815, %f816, %f817};
	ld.local.v4.f32 	{%f821, %f822, %f823, %f824}, [%rd4+752];
	st.local.v4.f32 	[%rd4+736], {%f818, %f819, %f820, %f821};
	ld.local.v4.f32 	{%f825, %f826, %f827, %f828}, [%rd4+768];
	st.local.v4.f32 	[%rd4+752], {%f822, %f823, %f824, %f825};
	ld.local.v4.f32 	{%f829, %f830, %f831, %f832}, [%rd4+784];
	st.local.v4.f32 	[%rd4+768], {%f826, %f827, %f828, %f829};
	ld.local.v4.f32 	{%f833, %f834, %f835, %f836}, [%rd4+800];
	st.local.v4.f32 	[%rd4+784], {%f830, %f831, %f832, %f833};
	ld.local.v4.f32 	{%f837, %f838, %f839, %f840}, [%rd4+816];
	st.local.v4.f32 	[%rd4+800], {%f834, %f835, %f836, %f837};
	ld.local.v4.f32 	{%f841, %f842, %f843, %f844}, [%rd4+832];
	st.local.v4.f32 	[%rd4+816], {%f838, %f839, %f840, %f841};
	ld.local.v4.f32 	{%f845, %f846, %f847, %f848}, [%rd4+848];
	st.local.v4.f32 	[%rd4+832], {%f842, %f843, %f844, %f845};
	ld.local.v4.f32 	{%f849, %f850, %f851, %f852}, [%rd4+864];
	st.local.v4.f32 	[%rd4+848], {%f846, %f847, %f848, %f849};
	ld.local.v4.f32 	{%f853, %f854, %f855, %f856}, [%rd4+880];
	st.local.v4.f32 	[%rd4+864], {%f850, %f851, %f852, %f853};
	ld.local.v4.f32 	{%f857, %f858, %f859, %f860}, [%rd4+896];
	st.local.v4.f32 	[%rd4+880], {%f854, %f855, %f856, %f857};
	ld.local.v4.f32 	{%f861, %f862, %f863, %f864}, [%rd4+912];
	st.local.v4.f32 	[%rd4+896], {%f858, %f859, %f860, %f861};
	ld.local.v4.f32 	{%f865, %f866, %f867, %f868}, [%rd4+928];
	st.local.v4.f32 	[%rd4+912], {%f862, %f863, %f864, %f865};
	ld.local.v4.f32 	{%f869, %f870, %f871, %f872}, [%rd4+944];
	st.local.v4.f32 	[%rd4+928], {%f866, %f867, %f868, %f869};
	ld.local.v4.f32 	{%f873, %f874, %f875, %f876}, [%rd4+960];
	st.local.v4.f32 	[%rd4+944], {%f870, %f871, %f872, %f873};
	ld.local.v4.f32 	{%f877, %f878, %f879, %f880}, [%rd4+976];
	st.local.v4.f32 	[%rd4+960], {%f874, %f875, %f876, %f877};
	ld.local.v4.f32 	{%f881, %f882, %f883, %f884}, [%rd4+992];
	st.local.v4.f32 	[%rd4+976], {%f878, %f879, %f880, %f881};
	ld.local.v4.f32 	{%f885, %f886, %f887, %f888}, [%rd4+1008];
	st.local.v4.f32 	[%rd4+992], {%f882, %f883, %f884, %f885};
	ld.local.v4.f32 	{%f889, %f890, %f891, %f892}, [%rd4+1024];
	st.local.v4.f32 	[%rd4+1008], {%f886, %f887, %f888, %f889};
	ld.local.v4.f32 	{%f893, %f894, %f895, %f896}, [%rd4+1040];
	st.local.v4.f32 	[%rd4+1024], {%f890, %f891, %f892, %f893};
	ld.local.v4.f32 	{%f897, %f898, %f899, %f900}, [%rd4+1056];
	st.local.v4.f32 	[%rd4+1040], {%f894, %f895, %f896, %f897};
	ld.local.v4.f32 	{%f901, %f902, %f903, %f904}, [%rd4+1072];
	st.local.v4.f32 	[%rd4+1056], {%f898, %f899, %f900, %f901};
	ld.local.v4.f32 	{%f905, %f906, %f907, %f908}, [%rd4+1088];
	st.local.v4.f32 	[%rd4+1072], {%f902, %f903, %f904, %f905};
	ld.local.v4.f32 	{%f909, %f910, %f911, %f912}, [%rd4+1104];
	st.local.v4.f32 	[%rd4+1088], {%f906, %f907, %f908, %f909};
	ld.local.v4.f32 	{%f913, %f914, %f915, %f916}, [%rd4+1120];
	st.local.v4.f32 	[%rd4+1104], {%f910, %f911, %f912, %f913};
	ld.local.v4.f32 	{%f917, %f918, %f919, %f920}, [%rd4+1136];
	st.local.v4.f32 	[%rd4+1120], {%f914, %f915, %f916, %f917};
	ld.local.v4.f32 	{%f921, %f922, %f923, %f924}, [%rd4+1152];
	st.local.v4.f32 	[%rd4+1136], {%f918, %f919, %f920, %f921};
	ld.local.v4.f32 	{%f925, %f926, %f927, %f928}, [%rd4+1168];
	st.local.v4.f32 	[%rd4+1152], {%f922, %f923, %f924, %f925};
	ld.local.v4.f32 	{%f929, %f930, %f931, %f932}, [%rd4+1184];
	st.local.v4.f32 	[%rd4+1168], {%f926, %f927, %f928, %f929};
	ld.local.v4.f32 	{%f933, %f934, %f935, %f936}, [%rd4+1200];
	st.local.v4.f32 	[%rd4+1184], {%f930, %f931, %f932, %f933};
	ld.local.v4.f32 	{%f937, %f938, %f939, %f940}, [%rd4+1216];
	st.local.v4.f32 	[%rd4+1200], {%f934, %f935, %f936, %f937};
	ld.local.v4.f32 	{%f941, %f942, %f943, %f944}, [%rd4+1232];
	st.local.v4.f32 	[%rd4+1216], {%f938, %f939, %f940, %f941};
	ld.local.v4.f32 	{%f945, %f946, %f947, %f948}, [%rd4+1248];
	st.local.v4.f32 	[%rd4+1232], {%f942, %f943, %f944, %f945};
	ld.local.v4.f32 	{%f949, %f950, %f951, %f952}, [%rd4+1264];
	st.local.v4.f32 	[%rd4+1248], {%f946, %f947, %f948, %f949};
	ld.local.v2.f32 	{%f953, %f954}, [%rd4+1280];
	st.local.v4.f32 	[%rd4+1264], {%f950, %f951, %f952, %f953};
	st.local.f32 	[%rd4+1280], %f954;
	add.s32 	%r55, %r59, 8;
	cvta.to.global.u64 	%rd65, %rd69;
	mul.wide.s32 	%rd66, %r55, 4;
	add.s64 	%rd67, %rd65, %rd66;
	ld.global.f32 	%f955, [%rd67];
	st.local.v4.f32 	[%rd4+32], {%f955, %f99, %f100, %f117};
	add.s32 	%r62, %r62, 1;
	setp.ne.s32 	%p5, %r62, 0;
	cvt.u32.u64 	%r56, %rd74;
	add.s32 	%r61, %r61, %r56;
	add.s32 	%r60, %r60, %r56;
	add.s32 	%r59, %r59, %r56;
	mov.f32 	%f957, %f3;
	@%p5 bra 	$L__BB11_7;
$L__BB11_10:
	ret;

}


// ===== COMPILED SASS (sm_100) =====

	.target	sm_100

	.elftype	@"ET_EXEC"


//--------------------- .note.nv.tkinfo           --------------------------
	.section	.note.nv.tkinfo,"",@"SHT_NOTE"
	.sectionflags	@"SHF_NOTE_NV_TKINFO"
	.tkinfo
        /*0018*/ 	.word	0x00000002
        /*0030*/ 	.string	""
        /*0030*/ 	.string	"ptxas"
        /*0030*/ 	.string	"Cuda compilation tools, release 13.0, V13.0.88"
        /*0030*/ 	.string	"Build cuda_13.0.r13.0/compiler.36424714_0"
        /*0030*/ 	.string	"-arch sm_100 -m 64 "



//--------------------- .note.nv.cuinfo           --------------------------
	.section	.note.nv.cuinfo,"",@"SHT_NOTE"
	.sectionflags	@"SHF_NOTE_NV_CUINFO"
        /*0018*/ 	.short	0x0002
        /*001a*/ 	.short	0x0064
        /*001c*/ 	.short	0x0082
	.zero		2


//--------------------- .nv.info                  --------------------------
	.section	.nv.info,"",@"SHT_CUDA_INFO"
	.align	4


	//----- nvinfo : EIATTR_REGCOUNT
	.align		4
        /*0000*/ 	.byte	0x04, 0x2f
        /*0002*/ 	.short	(.L_1 - .L_0)
	.align		4
.L_0:
        /*0004*/ 	.word	index@(_Z16test_syncthreadsPi)
        /*0008*/ 	.word	0x00000008


	//----- nvinfo : EIATTR_FRAME_SIZE
	.align		4
.L_1:
        /*000c*/ 	.byte	0x04, 0x11
        /*000e*/ 	.short	(.L_3 - .L_2)
	.align		4
.L_2:
        /*0010*/ 	.word	index@(_Z16test_syncthreadsPi)
        /*0014*/ 	.word	0x00000000


	//----- nvinfo : EIATTR_REGCOUNT
	.align		4
.L_3:
        /*0018*/ 	.byte	0x04, 0x2f
        /*001a*/ 	.short	(.L_5 - .L_4)
	.align		4
.L_4:
        /*001c*/ 	.word	index@(_Z5test1PjS_S_)
        /*0020*/ 	.word	0x00000004


	//----- nvinfo : EIATTR_FRAME_SIZE
	.align		4
.L_5:
        /*0024*/ 	.byte	0x04, 0x11
        /*0026*/ 	.short	(.L_7 - .L_6)
	.align		4
.L_6:
        /*0028*/ 	.word	index@(_Z5test1PjS_S_)
        /*002c*/ 	.word	0x00000000


	//----- nvinfo : EIATTR_REGCOUNT
	.align		4
.L_7:
        /*0030*/ 	.byte	0x04, 0x2f
        /*0032*/ 	.short	(.L_9 - .L_8)
	.align		4
.L_8:
        /*0034*/ 	.word	index@(_Z5test2PfS_)
        /*0038*/ 	.word	0x00000004


	//----- nvinfo : EIATTR_FRAME_SIZE
	.align		4
.L_9:
        /*003c*/ 	.byte	0x04, 0x11
        /*003e*/ 	.short	(.L_11 - .L_10)
	.align		4
.L_10:
        /*0040*/ 	.word	index@(_Z5test2PfS_)
        /*0044*/ 	.word	0x00000000


	//----- nvinfo : EIATTR_REGCOUNT
	.align		4
.L_11:
        /*0048*/ 	.byte	0x04, 0x2f
        /*004a*/ 	.short	(.L_13 - .L_12)
	.align		4
.L_12:
        /*004c*/ 	.word	index@(_Z5test3Pf)
        /*0050*/ 	.word	0x00000004


	//----- nvinfo : EIATTR_FRAME_SIZE
	.align		4
.L_13:
        /*0054*/ 	.byte	0x04, 0x11
        /*0056*/ 	.short	(.L_15 - .L_14)
	.align		4
.L_14:
        /*0058*/ 	.word	index@(_Z5test3Pf)
        /*005c*/ 	.word	0x00000000


	//----- nvinfo : EIATTR_REGCOUNT
	.align		4
.L_15:
        /*0060*/ 	.byte	0x04, 0x2f
        /*0062*/ 	.short	(.L_17 - .L_16)
	.align		4
.L_16:
        /*0064*/ 	.word	index@(_Z7test3_1v)
        /*0068*/ 	.word	0x00000004


	//----- nvinfo : EIATTR_FRAME_SIZE
	.align		4
.L_17:
        /*006c*/ 	.byte	0x04, 0x11
        /*006e*/ 	.short	(.L_19 - .L_18)
	.align		4
.L_18:
        /*0070*/ 	.word	index@(_Z7test3_1v)
        /*0074*/ 	.word	0x00000000


	//----- nvinfo : EIATTR_REGCOUNT
	.align		4
.L_19:
        /*0078*/ 	.byte	0x04, 0x2f
        /*007a*/ 	.short	(.L_21 - .L_20)
	.align		4
.L_20:
        /*007c*/ 	.word	index@(_Z5test42S1)
        /*0080*/ 	.word	0x00000004


	//----- nvinfo : EIATTR_FRAME_SIZE
	.align		4
.L_21:
        /*0084*/ 	.byte	0x04, 0x11
        /*0086*/ 	.short	(.L_23 - .L_22)
	.align		4
.L_22:
        /*0088*/ 	.word	index@(_Z5test42S1)
        /*008c*/ 	.word	0x00000000


	//----- nvinfo : EIATTR_REGCOUNT
	.align		4
.L_23:
        /*0090*/ 	.byte	0x04, 0x2f
        /*0092*/ 	.short	(.L_25 - .L_24)
	.align		4
.L_24:
        /*0094*/ 	.word	index@(_Z5test52S2)
        /*0098*/ 	.word	0x00000004


	//----- nvinfo : EIATTR_FRAME_SIZE
	.align		4
.L_25:
        /*009c*/ 	.byte	0x04, 0x11
        /*009e*/ 	.short	(.L_27 - .L_26)
	.align		4
.L_26:
        /*00a0*/ 	.word	index@(_Z5test52S2)
        /*00a4*/ 	.word	0x00000000


	//----- nvinfo : EIATTR_REGCOUNT
	.align		4
.L_27:
        /*00a8*/ 	.byte	0x04, 0x2f
        /*00aa*/ 	.short	(.L_29 - .L_28)
	.align		4
.L_28:
        /*00ac*/ 	.word	index@(_Z5test72S3)
        /*00b0*/ 	.word	0x00000004


	//----- nvinfo : EIATTR_FRAME_SIZE
	.align		4
.L_29:
        /*00b4*/ 	.byte	0x04, 0x11
        /*00b6*/ 	.short	(.L_31 - .L_30)
	.align		4
.L_30:
        /*00b8*/ 	.word	index@(_Z5test72S3)
        /*00bc*/ 	.word	0x00000000


	//----- nvinfo : EIATTR_REGCOUNT
	.align		4
.L_31:
        /*00c0*/ 	.byte	0x04, 0x2f
        /*00c2*/ 	.short	(.L_33 - .L_32)
	.align		4
.L_32:
        /*00c4*/ 	.word	index@(_Z5test8P2S3)
        /*00c8*/ 	.word	0x00000004


	//----- nvinfo : EIATTR_FRAME_SIZE
	.align		4
.L_33:
        /*00cc*/ 	.byte	0x04, 0x11
        /*00ce*/ 	.short	(.L_35 - .L_34)
	.align		4
.L_34:
        /*00d0*/ 	.word	index@(_Z5test8P2S3)
        /*00d4*/ 	.word	0x00000000


	//----- nvinfo : EIATTR_REGCOUNT
	.align		4
.L_35:
        /*00d8*/ 	.byte	0x04, 0x2f
        /*00da*/ 	.short	(.L_37 - .L_36)
	.align		4
.L_36:
        /*00dc*/ 	.word	index@(_Z5test92S4)
        /*00e0*/ 	.word	0x00000004


	//----- nvinfo : EIATTR_FRAME_SIZE
	.align		4
.L_37:
        /*00e4*/ 	.byte	0x04, 0x11
        /*00e6*/ 	.short	(.L_39 - .L_38)
	.align		4
.L_38:
        /*00e8*/ 	.word	index@(_Z5test92S4)
        /*00ec*/ 	.word	0x00000000


	//----- nvinfo : EIATTR_REGCOUNT
	.align		4
.L_39:
        /*00f0*/ 	.byte	0x04, 0x2f
        /*00f2*/ 	.short	(.L_41 - .L_40)
	.align		4
.L_40:
        /*00f4*/ 	.word	index@(_Z6test10Pfii)
        /*00f8*/ 	.word	0x00000012


	//----- nvinfo : EIATTR_FRAME_SIZE
	.align		4
.L_41:
        /*00fc*/ 	.byte	0x04, 0x11
        /*00fe*/ 	.short	(.L_43 - .L_42)
	.align		4
.L_42:
        /*0100*/ 	.word	index@($__internal_1_$__cuda_sm3x_div_rn_noftz_f32_slowpath)
        /*0104*/ 	.word	0x00000000


	//----- nvinfo : EIATTR_FRAME_SIZE
	.align		4
.L_43:
        /*0108*/ 	.byte	0x04, 0x11
        /*010a*/ 	.short	(.L_45 - .L_44)
	.align		4
.L_44:
        /*010c*/ 	.word	index@($__internal_0_$__cuda_sm20_sqrt_rn_f32_slowpath)
        /*0110*/ 	.word	0x00000000


	//----- nvinfo : EIATTR_FRAME_SIZE
	.align		4
.L_45:
        /*0114*/ 	.byte	0x04, 0x11
        /*0116*/ 	.short	(.L_47 - .L_46)
	.align		4
.L_46:
        /*0118*/ 	.word	index@(_Z6test10Pfii)
        /*011c*/ 	.word	0x00000000


	//----- nvinfo : EIATTR_REGCOUNT
	.align		4
.L_47:
        /*0120*/ 	.byte	0x04, 0x2f
        /*0122*/ 	.short	(.L_49 - .L_48)
	.align		4
.L_48:
        /*0124*/ 	.word	index@(_Z6test11PfS_S_S_iS_S_fPim)
        /*0128*/ 	.word	0x000000ff


	//----- nvinfo : EIATTR_FRAME_SIZE
	.align		4
.L_49:
        /*012c*/ 	.byte	0x04, 0x11
        /*012e*/ 	.short	(.L_51 - .L_50)
	.align		4
.L_50:
        /*0130*/ 	.word	index@(_Z6test11PfS_S_S_iS_S_fPim)
        /*0134*/ 	.word	0x00001360


	//----- nvinfo : EIATTR_MIN_STACK_SIZE
	.align		4
.L_51:
        /*0138*/ 	.byte	0x04, 0x12
        /*013a*/ 	.short	(.L_53 - .L_52)
	.align		4
.L_52:
        /*013c*/ 	.word	index@(_Z6test11PfS_S_S_iS_S_fPim)
        /*0140*/ 	.word	0x00001360


	//----- nvinfo : EIATTR_MIN_STACK_SIZE
	.align		4
.L_53:
        /*0144*/ 	.byte	0x04, 0x12
        /*0146*/ 	.short	(.L_55 - .L_54)
	.align		4
.L_54:
        /*0148*/ 	.word	index@(_Z6test10Pfii)
        /*014c*/ 	.word	0x00000000


	//----- nvinfo : EIATTR_MIN_STACK_SIZE
	.align		4
.L_55:
        /*0150*/ 	.byte	0x04, 0x12
        /*0152*/ 	.short	(.L_57 - .L_56)
	.align		4
.L_56:
        /*0154*/ 	.word	index@(_Z5test92S4)
        /*0158*/ 	.word	0x00000000


	//----- nvinfo : EIATTR_MIN_STACK_SIZE
	.align		4
.L_57:
        /*015c*/ 	.byte	0x04, 0x12
        /*015e*/ 	.short	(.L_59 - .L_58)
	.align		4
.L_58:
        /*0160*/ 	.word	index@(_Z5test8P2S3)
        /*0164*/ 	.word	0x00000000


	//----- nvinfo : EIATTR_MIN_STACK_SIZE
	.align		4
.L_59:
        /*0168*/ 	.byte	0x04, 0x12
        /*016a*/ 	.short	(.L_61 - .L_60)
	.align		4
.L_60:
        /*016c*/ 	.word	index@(_Z5test72S3)
        /*0170*/ 	.word	0x00000000


	//----- nvinfo : EIATTR_MIN_STACK_SIZE
	.align		4
.L_61:
        /*0174*/ 	.byte	0x04, 0x12
        /*0176*/ 	.short	(.L_63 - .L_62)
	.align		4
.L_62:
        /*0178*/ 	.word	index@(_Z5test52S2)
        /*017c*/ 	.word	0x00000000


	//----- nvinfo : EIATTR_MIN_STACK_SIZE
	.align		4
.L_63:
        /*0180*/ 	.byte	0x04, 0x12
        /*0182*/ 	.short	(.L_65 - .L_64)
	.align		4
.L_64:
        /*0184*/ 	.word	index@(_Z5test42S1)
        /*0188*/ 	.word	0x00000000


	//----- nvinfo : EIATTR_MIN_STACK_SIZE
	.align		4
.L_65:
        /*018c*/ 	.byte	0x04, 0x12
        /*018e*/ 	.short	(.L_67 - .L_66)
	.align		4
.L_66:
        /*0190*/ 	.word	index@(_Z7test3_1v)
        /*0194*/ 	.word	0x00000000


	//----- nvinfo : EIATTR_MIN_STACK_SIZE
	.align		4
.L_67:
        /*0198*/ 	.byte	0x04, 0x12
        /*019a*/ 	.short	(.L_69 - .L_68)
	.align		4
.L_68:
        /*019c*/ 	.word	index@(_Z5test3Pf)
        /*01a0*/ 	.word	0x00000000


	//----- nvinfo : EIATTR_MIN_STACK_SIZE
	.align		4
.L_69:
        /*01a4*/ 	.byte	0x04, 0x12
        /*01a6*/ 	.short	(.L_71 - .L_70)
	.align		4
.L_70:
        /*01a8*/ 	.word	index@(_Z5test2PfS_)
        /*01ac*/ 	.word	0x00000000


	//----- nvinfo : EIATTR_MIN_STACK_SIZE
	.align		4
.L_71:
        /*01b0*/ 	.byte	0x04, 0x12
        /*01b2*/ 	.short	(.L_73 - .L_72)
	.align		4
.L_72:
        /*01b4*/ 	.word	index@(_Z5test1PjS_S_)
        /*01b8*/ 	.word	0x00000000


	//----- nvinfo : EIATTR_MIN_STACK_SIZE
	.align		4
.L_73:
        /*01bc*/ 	.byte	0x04, 0x12
        /*01be*/ 	.short	(.L_75 - .L_74)
	.align		4
.L_74:
        /*01c0*/ 	.word	index@(_Z16test_syncthreadsPi)
        /*01c4*/ 	.word	0x00000000
.L_75:


//--------------------- .nv.compat                --------------------------
	.section	.nv.compat,"",@"SHT_CUDA_COMPAT_INFO"
	.align	4
        /*0000*/ 	.byte	0x02, 0x09, 0x00, 0x00, 0x02, 0x02, 0x01, 0x00, 0x02, 0x05, 0x05, 0x00, 0x03, 0x07, 0x01, 0x01
        /*0010*/ 	.byte	0x02, 0x03, 0x00, 0x00, 0x02, 0x06, 0x01, 0x00, 0x04, 0x0b, 0x08, 0x00, 0x01, 0x00, 0x00, 0x00
        /*0020*/ 	.byte	0x00, 0x00, 0x00, 0x00


//--------------------- .nv.info._Z6test11PfS_S_S_iS_S_fPim --------------------------
	.section	.nv.info._Z6test11PfS_S_S_iS_S_fPim,"",@"SHT_CUDA_INFO"
	.sectionflags	@""
	.align	4


	//----- nvinfo : EIATTR_CUDA_API_VERSION
	.align		4
        /*0000*/ 	.byte	0x04, 0x37
        /*0002*/ 	.short	(.L_77 - .L_76)
.L_76:
        /*0004*/ 	.word	0x00000082


	//----- nvinfo : EIATTR_KPARAM_INFO
	.align		4
.L_77:
        /*0008*/ 	.byte	0x04, 0x17
        /*000a*/ 	.short	(.L_79 - .L_78)
.L_78:
        /*000c*/ 	.word	0x00000000
        /*0010*/ 	.short	0x0009
        /*0012*/ 	.short	0x0048
        /*0014*/ 	.byte	0x00, 0xf0, 0x21, 0x00


	//----- nvinfo : EIATTR_KPARAM_INFO
	.align		4
.L_79:
        /*0018*/ 	.byte	0x04, 0x17
        /*001a*/ 	.short	(.L_81 - .L_80)
.L_80:
        /*001c*/ 	.word	0x00000000
        /*0020*/ 	.short	0x0008
        /*0022*/ 	.short	0x0040
        /*0024*/ 	.byte	0x00, 0xf5, 0x21, 0x00


	//----- nvinfo : EIATTR_KPARAM_INFO
	.align		4
.L_81:
        /*0028*/ 	.byte	0x04, 0x17
        /*002a*/ 	.short	(.L_83 - .L_82)
.L_82:
        /*002c*/ 	.word	0x00000000
        /*0030*/ 	.short	0x0007
        /*0032*/ 	.short	0x0038
        /*0034*/ 	.byte	0x00, 0xf0, 0x11, 0x00


	//----- nvinfo : EIATTR_KPARAM_INFO
	.align		4
.L_83:
        /*0038*/ 	.byte	0x04, 0x17
        /*003a*/ 	.short	(.L_85 - .L_84)
.L_84:
        /*003c*/ 	.word	0x00000000
        /*0040*/ 	.short	0x0006
        /*0042*/ 	.short	0x0030
        /*0044*/ 	.byte	0x00, 0xf5, 0x21, 0x00


	//----- nvinfo : EIATTR_KPARAM_INFO
	.align		4
.L_85:
        /*0048*/ 	.byte	0x04, 0x17
        /*004a*/ 	.short	(.L_87 - .L_86)
.L_86:
        /*004c*/ 	.word	0x00000000
        /*0050*/ 	.short	0x0005
        /*0052*/ 	.short	0x0028
        /*0054*/ 	.byte	0x00, 0xf5, 0x21, 0x00


	//----- nvinfo : EIATTR_KPARAM_INFO
	.align		4
.L_87:
        /*0058*/ 	.byte	0x04, 0x17
        /*005a*/ 	.short	(.L_89 - .L_88)
.L_88:
        /*005c*/ 	.word	0x00000000
        /*0060*/ 	.short	0x0004
        /*0062*/ 	.short	0x0020
        /*0064*/ 	.byte	0x00, 0xf0, 0x11, 0x00


	//----- nvinfo : EIATTR_KPARAM_INFO
	.align		4
.L_89:
        /*0068*/ 	.byte	0x04, 0x17
        /*006a*/ 	.short	(.L_91 - .L_90)
.L_90:
        /*006c*/ 	.word	0x00000000
        /*0070*/ 	.short	0x0003
        /*0072*/ 	.short	0x0018
        /*0074*/ 	.byte	0x00, 0xf5, 0x21, 0x00


	//----- nvinfo : EIATTR_KPARAM_INFO
	.align		4
.L_91:
        /*0078*/ 	.byte	0x04, 0x17
        /*007a*/ 	.short	(.L_93 - .L_92)
.L_92:
        /*007c*/ 	.word	0x00000000
        /*0080*/ 	.short	0x0002
        /*0082*/ 	.short	0x0010
        /*0084*/ 	.byte	0x00, 0xf5, 0x21, 0x00


	//----- nvinfo : EIATTR_KPARAM_INFO
	.align		4
.L_93:
        /*0088*/ 	.byte	0x04, 0x17
        /*008a*/ 	.short	(.L_95 - .L_94)
.L_94:
        /*008c*/ 	.word	0x00000000
        /*0090*/ 	.short	0x0001
        /*0092*/ 	.short	0x0008
        /*0094*/ 	.byte	0x00, 0xf5, 0x21, 0x00


	//----- nvinfo : EIATTR_KPARAM_INFO
	.align		4
.L_95:
        /*0098*/ 	.byte	0x04, 0x17
        /*009a*/ 	.short	(.L_97 - .L_96)
.L_96:
        /*009c*/ 	.word	0x00000000
        /*00a0*/ 	.short	0x0000
        /*00a2*/ 	.short	0x0000
        /*00a4*/ 	.byte	0x00, 0xf5, 0x21, 0x00


	//----- nvinfo : EIATTR_SPARSE_MMA_MASK
	.align		4
.L_97:
        /*00a8*/ 	.byte	0x03, 0x50
        /*00aa*/ 	.short	0x0000


	//----- nvinfo : EIATTR_MAXREG_COUNT
	.align		4
        /*00ac*/ 	.byte	0x03, 0x1b
        /*00ae*/ 	.short	0x00ff


	//----- nvinfo : EIATTR_NUM_BARRIERS
	.align		4
        /*00b0*/ 	.byte	0x02, 0x4c
        /*00b2*/ 	.byte	0x01
	.zero		1


	//----- nvinfo : EIATTR_ANNOTATIONS
	.align		4
        /*00b4*/ 	.byte	0x04, 0x55
        /*00b6*/ 	.short	(.L_99 - .L_98)


	//   ....[0]....
.L_98:
        /*00b8*/ 	.word	0x00000001
        /*00bc*/ 	.byte	0x70, 0x01, 0x00, 0x00, 0x01, 0x00, 0x00, 0x00, 0x70, 0x52, 0x00, 0x00, 0x01, 0x00, 0x00, 0x00
        /* <DEDUP_REMOVED lines=19> */
        /*01fc*/ 	.byte	0x70, 0x9f, 0x00, 0x00, 0x01, 0x00, 0x00, 0x00, 0x80, 0x9f, 0x00, 0x00


	//----- nvinfo : EIATTR_MERCURY_ISA_VERSION
	.align		4
.L_99:
        /*0208*/ 	.byte	0x03, 0x5f
        /*020a*/ 	.short	0x0101


	//----- nvinfo : EIATTR_VRC_CTA_INIT_COUNT
	.align		4
        /*020c*/ 	.byte	0x02, 0x4a
	.zero		1
	.zero		1


	//----- nvinfo : EIATTR_EXIT_INSTR_OFFSETS
	.align		4
        /*0210*/ 	.byte	0x04, 0x1c
        /*0212*/ 	.short	(.L_101 - .L_100)


	//   ....[0]....
.L_100:
        /*0214*/ 	.word	0x000051b0


	//   ....[1]....
        /*0218*/ 	.word	0x00009fb0


	//----- nvinfo : EIATTR_CBANK_PARAM_SIZE
	.align		4
.L_101:
        /*021c*/ 	.byte	0x03, 0x19
        /*021e*/ 	.short	0x0050


	//----- nvinfo : EIATTR_PARAM_CBANK
	.align		4
        /*0220*/ 	.byte	0x04, 0x0a
        /*0222*/ 	.short	(.L_103 - .L_102)
	.align		4
.L_102:
        /*0224*/ 	.word	index@(.nv.constant0._Z6test11PfS_S_S_iS_S_fPim)
        /*0228*/ 	.short	0x0380
        /*022a*/ 	.short	0x0050


	//----- nvinfo : EIATTR_SW_WAR
	.align		4
.L_103:
        /*022c*/ 	.byte	0x04, 0x36
        /*022e*/ 	.short	(.L_105 - .L_104)
.L_104:
        /*0230*/ 	.word	0x00000008
.L_105:


//--------------------- .nv.info._Z6test10Pfii    --------------------------
	.section	.nv.info._Z6test10Pfii,"",@"SHT_CUDA_INFO"
	.sectionflags	@""
	.align	4


	//----- nvinfo : EIATTR_CUDA_API_VERSION
	.align		4
        /*0000*/ 	.byte	0x04, 0x37
        /*0002*/ 	.short	(.L_107 - .L_106)
.L_106:
        /*0004*/ 	.word	0x00000082


	//----- nvinfo : EIATTR_KPARAM_INFO
	.align		4
.L_107:
        /*0008*/ 	.byte	0x04, 0x17
        /*000a*/ 	.short	(.L_109 - .L_108)
.L_108:
        /*000c*/ 	.word	0x00000000
        /*0010*/ 	.short	0x0002
        /*0012*/ 	.short	0x000c
        /*0014*/ 	.byte	0x00, 0xf0, 0x11, 0x00


	//----- nvinfo : EIATTR_KPARAM_INFO
	.align		4
.L_109:
        /*0018*/ 	.byte	0x04, 0x17
        /*001a*/ 	.short	(.L_111 - .L_110)
.L_110:
        /*001c*/ 	.word	0x00000000
        /*0020*/ 	.short	0x0001
        /*0022*/ 	.short	0x0008
        /*0024*/ 	.byte	0x00, 0xf0, 0x11, 0x00


	//----- nvinfo : EIATTR_KPARAM_INFO
	.align		4
.L_111:
        /*0028*/ 	.byte	0x04, 0x17
        /*002a*/ 	.short	(.L_113 - .L_112)
.L_112:
        /*002c*/ 	.word	0x00000000
        /*0030*/ 	.short	0x0000
        /*0032*/ 	.short	0x0000
        /*0034*/ 	.byte	0x00, 0xf5, 0x21, 0x00


	//----- nvinfo : EIATTR_SPARSE_MMA_MASK
	.align		4
.L_113:
        /*0038*/ 	.byte	0x03, 0x50
        /*003a*/ 	.short	0x0000


	//----- nvinfo : EIATTR_MAXREG_COUNT
	.align		4
        /*003c*/ 	.byte	0x03, 0x1b
        /*003e*/ 	.short	0x00ff


	//----- nvinfo : EIATTR_NUM_BARRIERS
	.align		4
        /*0040*/ 	.byte	0x02, 0x4c
        /*0042*/ 	.byte	0x01
	.zero		1


	//----- nvinfo : EIATTR_MERCURY_ISA_VERSION
	.align		4
        /*0044*/ 	.byte	0x03, 0x5f
        /*0046*/ 	.short	0x0101


	//----- nvinfo : EIATTR_VRC_CTA_INIT_COUNT
	.align		4
        /*0048*/ 	.byte	0x02, 0x4a
	.zero		1
	.zero		1


	//----- nvinfo : EIATTR_EXIT_INSTR_OFFSETS
	.align		4
        /*004c*/ 	.byte	0x04, 0x1c
        /*004e*/ 	.short	(.L_115 - .L_114)


	//   ....[0]....
.L_114:
        /*0050*/ 	.word	0x00000530


	//----- nvinfo : EIATTR_CRS_STACK_SIZE
	.align		4
.L_115:
        /*0054*/ 	.byte	0x04, 0x1e
        /*0056*/ 	.short	(.L_117 - .L_116)
.L_116:
        /*0058*/ 	.word	0x00000000


	//----- nvinfo : EIATTR_CBANK_PARAM_SIZE
	.align		4
.L_117:
        /*005c*/ 	.byte	0x03, 0x19
        /*005e*/ 	.short	0x0010


	//----- nvinfo : EIATTR_PARAM_CBANK
	.align		4
        /*0060*/ 	.byte	0x04, 0x0a
        /*0062*/ 	.short	(.L_119 - .L_118)
	.align		4
.L_118:
        /*0064*/ 	.word	index@(.nv.constant0._Z6test10Pfii)
        /*0068*/ 	.short	0x0380
        /*006a*/ 	.short	0x0010


	//----- nvinfo : EIATTR_SW_WAR
	.align		4
.L_119:
        /*006c*/ 	.byte	0x04, 0x36
        /*006e*/ 	.short	(.L_121 - .L_120)
.L_120:
        /*0070*/ 	.word	0x00000008
.L_121:


//--------------------- .nv.info._Z5test92S4      --------------------------
	.section	.nv.info._Z5test92S4,"",@"SHT_CUDA_INFO"
	.sectionflags	@""
	.align	4


	//----- nvinfo : EIATTR_CUDA_API_VERSION
	.align		4
        /*0000*/ 	.byte	0x04, 0x37
        /*0002*/ 	.short	(.L_123 - .L_122)
.L_122:
        /*0004*/ 	.word	0x00000082


	//----- nvinfo : EIATTR_KPARAM_INFO
	.align		4
.L_123:
        /*0008*/ 	.byte	0x04, 0x17
        /*000a*/ 	.short	(.L_125 - .L_124)
.L_124:
        /*000c*/ 	.word	0x00000000
        /*0010*/ 	.short	0x0000
        /*0012*/ 	.short	0x0000
        /*0014*/ 	.byte	0x00, 0xf0, 0x21, 0x00


	//----- nvinfo : EIATTR_SPARSE_MMA_MASK
	.align		4
.L_125:
        /*0018*/ 	.byte	0x03, 0x50
        /*001a*/ 	.short	0x0000


	//----- nvinfo : EIATTR_MAXREG_COUNT
	.align		4
        /*001c*/ 	.byte	0x03, 0x1b
        /*001e*/ 	.short	0x00ff


	//----- nvinfo : EIATTR_NUM_BARRIERS
	.align		4
        /*0020*/ 	.byte	0x02, 0x4c
        /*0022*/ 	.byte	0x01
	.zero		1


	//----- nvinfo : EIATTR_MERCURY_ISA_VERSION
	.align		4
        /*0024*/ 	.byte	0x03, 0x5f
        /*0026*/ 	.short	0x0101


	//----- nvinfo : EIATTR_VRC_CTA_INIT_COUNT
	.align		4
        /*0028*/ 	.byte	0x02, 0x4a
	.zero		1
	.zero		1


	//----- nvinfo : EIATTR_EXIT_INSTR_OFFSETS
	.align		4
        /*002c*/ 	.byte	0x04, 0x1c
        /*002e*/ 	.short	(.L_127 - .L_126)


	//   ....[0]....
.L_126:
        /*0030*/ 	.word	0x00000020


	//----- nvinfo : EIATTR_CBANK_PARAM_SIZE
	.align		4
.L_127:
        /*0034*/ 	.byte	0x03, 0x19
        /*0036*/ 	.short	0x0008


	//----- nvinfo : EIATTR_PARAM_CBANK
	.align		4
        /*0038*/ 	.byte	0x04, 0x0a
        /*003a*/ 	.short	(.L_129 - .L_128)
	.align		4
.L_128:
        /*003c*/ 	.word	index@(.nv.constant0._Z5test92S4)
        /*0040*/ 	.short	0x0380
        /*0042*/ 	.short	0x0008


	//----- nvinfo : EIATTR_SW_WAR
	.align		4
.L_129:
        /*0044*/ 	.byte	0x04, 0x36
        /*0046*/ 	.short	(.L_131 - .L_130)
.L_130:
        /*0048*/ 	.word	0x00000008
.L_131:


//--------------------- .nv.info._Z5test8P2S3     --------------------------
	.section	.nv.info._Z5test8P2S3,"",@"SHT_CUDA_INFO"
	.sectionflags	@""
	.align	4


	//----- nvinfo : EIATTR_CUDA_API_VERSION
	.align		4
        /*0000*/ 	.byte	0x04, 0x37
        /*0002*/ 	.short	(.L_133 - .L_132)
.L_132:
        /*0004*/ 	.word	0x00000082


	//----- nvinfo : EIATTR_KPARAM_INFO
	.align		4
.L_133:
        /*0008*/ 	.byte	0x04, 0x17
        /*000a*/ 	.short	(.L_135 - .L_134)
.L_134:
        /*000c*/ 	.word	0x00000000
        /*0010*/ 	.short	0x0000
        /*0012*/ 	.short	0x0000
        /*0014*/ 	.byte	0x00, 0xf5, 0x21, 0x00


	//----- nvinfo : EIATTR_SPARSE_MMA_MASK
	.align		4
.L_135:
        /*0018*/ 	.byte	0x03, 0x50
        /*001a*/ 	.short	0x0000


	//----- nvinfo : EIATTR_MAXREG_COUNT
	.align		4
        /*001c*/ 	.byte	0x03, 0x1b
        /*001e*/ 	.short	0x00ff


	//----- nvinfo : EIATTR_NUM_BARRIERS
	.align		4
        /*0020*/ 	.byte	0x02, 0x4c
        /*0022*/ 	.byte	0x01
	.zero		1


	//----- nvinfo : EIATTR_MERCURY_ISA_VERSION
	.align		4
        /*0024*/ 	.byte	0x03, 0x5f
        /*0026*/ 	.short	0x0101


	//----- nvinfo : EIATTR_VRC_CTA_INIT_COUNT
	.align		4
        /*0028*/ 	.byte	0x02, 0x4a
	.zero		1
	.zero		1


	//----- nvinfo : EIATTR_EXIT_INSTR_OFFSETS
	.align		4
        /*002c*/ 	.byte	0x04, 0x1c
        /*002e*/ 	.short	(.L_137 - .L_136)


	//   ....[0]....
.L_136:
        /*0030*/ 	.word	0x00000020


	//----- nvinfo : EIATTR_CBANK_PARAM_SIZE
	.align		4
.L_137:
        /*0034*/ 	.byte	0x03, 0x19
        /*0036*/ 	.short	0x0008


	//----- nvinfo : EIATTR_PARAM_CBANK
	.align		4
        /*0038*/ 	.byte	0x04, 0x0a
        /*003a*/ 	.short	(.L_139 - .L_138)
	.align		4
.L_138:
        /*003c*/ 	.word	index@(.nv.constant0._Z5test8P2S3)
        /*0040*/ 	.short	0x0380
        /*0042*/ 	.short	0x0008


	//----- nvinfo : EIATTR_SW_WAR
	.align		4
.L_139:
        /*0044*/ 	.byte	0x04, 0x36
        /*0046*/ 	.short	(.L_141 - .L_140)
.L_140:
        /*0048*/ 	.word	0x00000008
.L_141:


//--------------------- .nv.info._Z5test72S3      --------------------------
	.section	.nv.info._Z5test72S3,"",@"SHT_CUDA_INFO"
	.sectionflags	@""
	.align	4


	//----- nvinfo : EIATTR_CUDA_API_VERSION
	.align		4
        /*0000*/ 	.byte	0x04, 0x37
        /*0002*/ 	.short	(.L_143 - .L_142)
.L_142:
        /*0004*/ 	.word	0x00000082


	//----- nvinfo : EIATTR_KPARAM_INFO
	.align		4
.L_143:
        /*0008*/ 	.byte	0x04, 0x17
        /*000a*/ 	.short	(.L_145 - .L_144)
.L_144:
        /*000c*/ 	.word	0x00000000
        /*0010*/ 	.short	0x0000
        /*0012*/ 	.short	0x0000
        /*0014*/ 	.byte	0x00, 0xf0, 0xa1, 0x00


	//----- nvinfo : EIATTR_SPARSE_MMA_MASK
	.align		4
.L_145:
        /*0018*/ 	.byte	0x03, 0x50
        /*001a*/ 	.short	0x0000


	//----- nvinfo : EIATTR_MAXREG_COUNT
	.align		4
        /*001c*/ 	.byte	0x03, 0x1b
        /*001e*/ 	.short	0x00ff


	//----- nvinfo : EIATTR_NUM_BARRIERS
	.align		4
        /*0020*/ 	.byte	0x02, 0x4c
        /*0022*/ 	.byte	0x01
	.zero		1


	//----- nvinfo : EIATTR_MERCURY_ISA_VERSION
	.align		4
        /*0024*/ 	.byte	0x03, 0x5f
        /*0026*/ 	.short	0x0101


	//----- nvinfo : EIATTR_VRC_CTA_INIT_COUNT
	.align		4
        /*0028*/ 	.byte	0x02, 0x4a
	.zero		1
	.zero		1


	//----- nvinfo : EIATTR_EXIT_INSTR_OFFSETS
	.align		4
        /*002c*/ 	.byte	0x04, 0x1c
        /*002e*/ 	.short	(.L_147 - .L_146)


	//   ....[0]....
.L_146:
        /*0030*/ 	.word	0x00000020


	//----- nvinfo : EIATTR_CBANK_PARAM_SIZE
	.align		4
.L_147:
        /*0034*/ 	.byte	0x03, 0x19
        /*0036*/ 	.short	0x0028


	//----- nvinfo : EIATTR_PARAM_CBANK
	.align		4
        /*0038*/ 	.byte	0x04, 0x0a
        /*003a*/ 	.short	(.L_149 - .L_148)
	.align		4
.L_148:
        /*003c*/ 	.word	index@(.nv.constant0._Z5test72S3)
        /*0040*/ 	.short	0x0380
        /*0042*/ 	.short	0x0028


	//----- nvinfo : EIATTR_SW_WAR
	.align		4
.L_149:
        /*0044*/ 	.byte	0x04, 0x36
        /*0046*/ 	.short	(.L_151 - .L_150)
.L_150:
        /*0048*/ 	.word	0x00000008
.L_151:


//--------------------- .nv.info._Z5test52S2      --------------------------
	.section	.nv.info._Z5test52S2,"",@"SHT_CUDA_INFO"
	.sectionflags	@""
	.align	4


	//----- nvinfo : EIATTR_CUDA_API_VERSION
	.align		4
        /*0000*/ 	.byte	0x04, 0x37
        /*0002*/ 	.short	(.L_153 - .L_152)
.L_152:
        /*0004*/ 	.word	0x00000082


	//----- nvinfo : EIATTR_KPARAM_INFO
	.align		4
.L_153:
        /*0008*/ 	.byte	0x04, 0x17
        /*000a*/ 	.short	(.L_155 - .L_154)
.L_154:
        /*000c*/ 	.word	0x00000000
        /*0010*/ 	.short	0x0000
        /*0012*/ 	.short	0x0000
        /*0014*/ 	.byte	0x00, 0xf0, 0x11, 0x00


	//----- nvinfo : EIATTR_SPARSE_MMA_MASK
	.align		4
.L_155:
        /*0018*/ 	.byte	0x03, 0x50
        /*001a*/ 	.short	0x0000


	//----- nvinfo : EIATTR_MAXREG_COUNT
	.align		4
        /*001c*/ 	.byte	0x03, 0x1b
        /*001e*/ 	.short	0x00ff


	//----- nvinfo : EIATTR_NUM_BARRIERS
	.align		4
        /*0020*/ 	.byte	0x02, 0x4c
        /*0022*/ 	.byte	0x01
	.zero		1


	//----- nvinfo : EIATTR_MERCURY_ISA_VERSION
	.align		4
        /*0024*/ 	.byte	0x03, 0x5f
        /*0026*/ 	.short	0x0101


	//----- nvinfo : EIATTR_VRC_CTA_INIT_COUNT
	.align		4
        /*0028*/ 	.byte	0x02, 0x4a
	.zero		1
	.zero		1


	//----- nvinfo : EIATTR_EXIT_INSTR_OFFSETS
	.align		4
        /*002c*/ 	.byte	0x04, 0x1c
        /*002e*/ 	.short	(.L_157 - .L_156)


	//   ....[0]....
.L_156:
        /*0030*/ 	.word	0x00000020


	//----- nvinfo : EIATTR_CBANK_PARAM_SIZE
	.align		4
.L_157:
        /*0034*/ 	.byte	0x03, 0x19
        /*0036*/ 	.short	0x0004


	//----- nvinfo : EIATTR_PARAM_CBANK
	.align		4
        /*0038*/ 	.byte	0x04, 0x0a
        /*003a*/ 	.short	(.L_159 - .L_158)
	.align		4
.L_158:
        /*003c*/ 	.word	index@(.nv.constant0._Z5test52S2)
        /*0040*/ 	.short	0x0380
        /*0042*/ 	.short	0x0004


	//----- nvinfo : EIATTR_SW_WAR
	.align		4
.L_159:
        /*0044*/ 	.byte	0x04, 0x36
        /*0046*/ 	.short	(.L_161 - .L_160)
.L_160:
        /*0048*/ 	.word	0x00000008
.L_161:


//--------------------- .nv.info._Z5test42S1      --------------------------
	.section	.nv.info._Z5test42S1,"",@"SHT_CUDA_INFO"
	.sectionflags	@""
	.align	4


	//----- nvinfo : EIATTR_CUDA_API_VERSION
	.align		4
        /*0000*/ 	.byte	0x04, 0x37
        /*0002*/ 	.short	(.L_163 - .L_162)
.L_162:
        /*0004*/ 	.word	0x00000082


	//----- nvinfo : EIATTR_KPARAM_INFO
	.align		4
.L_163:
        /*0008*/ 	.byte	0x04, 0x17
        /*000a*/ 	.short	(.L_165 - .L_164)
.L_164:
        /*000c*/ 	.word	0x00000000
        /*0010*/ 	.short	0x0000
        /*0012*/ 	.short	0x0000
        /*0014*/ 	.byte	0x00, 0xf0, 0x21, 0x00


	//----- nvinfo : EIATTR_SPARSE_MMA_MASK
	.align		4
.L_165:
        /*0018*/ 	.byte	0x03, 0x50
        /*001a*/ 	.short	0x0000


	//----- nvinfo : EIATTR_MAXREG_COUNT
	.align		4
        /*001c*/ 	.byte	0x03, 0x1b
        /*001e*/ 	.short	0x00ff


	//----- nvinfo : EIATTR_NUM_BARRIERS
	.align		4
        /*0020*/ 	.byte	0x02, 0x4c
        /*0022*/ 	.byte	0x01
	.zero		1


	//----- nvinfo : EIATTR_MERCURY_ISA_VERSION
	.align		4
        /*0024*/ 	.byte	0x03, 0x5f
        /*0026*/ 	.short	0x0101


	//----- nvinfo : EIATTR_VRC_CTA_INIT_COUNT
	.align		4
        /*0028*/ 	.byte	0x02, 0x4a
	.zero		1
	.zero		1


	//----- nvinfo : EIATTR_EXIT_INSTR_OFFSETS
	.align		4
        /*002c*/ 	.byte	0x04, 0x1c
        /*002e*/ 	.short	(.L_167 - .L_166)


	//   ....[0]....
.L_166:
        /*0030*/ 	.word	0x00000020


	//----- nvinfo : EIATTR_CBANK_PARAM_SIZE
	.align		4
.L_167:
        /*0034*/ 	.byte	0x03, 0x19
        /*0036*/ 	.short	0x0008


	//----- nvinfo : EIATTR_PARAM_CBANK
	.align		4
        /*0038*/ 	.byte	0x04, 0x0a
        /*003a*/ 	.short	(.L_169 - .L_168)
	.align		4
.L_168:
        /*003c*/ 	.word	index@(.nv.constant0._Z5test42S1)
        /*0040*/ 	.short	0x0380
        /*0042*/ 	.short	0x0008


	//----- nvinfo : EIATTR_SW_WAR
	.align		4
.L_169:
        /*0044*/ 	.byte	0x04, 0x36
        /*0046*/ 	.short	(.L_171 - .L_170)
.L_170:
        /*0048*/ 	.word	0x00000008
.L_171:


//--------------------- .nv.info._Z7test3_1v      --------------------------
	.section	.nv.info._Z7test3_1v,"",@"SHT_CUDA_INFO"
	.sectionflags	@""
	.align	4


	//----- nvinfo : EIATTR_CUDA_API_VERSION
	.align		4
        /*0000*/ 	.byte	0x04, 0x37
        /*0002*/ 	.short	(.L_173 - .L_172)
.L_172:
        /*0004*/ 	.word	0x00000082


	//----- nvinfo : EIATTR_SPARSE_MMA_MASK
	.align		4
.L_173:
        /*0008*/ 	.byte	0x03, 0x50
        /*000a*/ 	.short	0x0000


	//----- nvinfo : EIATTR_MAXREG_COUNT
	.align		4
        /*000c*/ 	.byte	0x03, 0x1b
        /*000e*/ 	.short	0x00ff


	//----- nvinfo : EIATTR_MERCURY_ISA_VERSION
	.align		4
        /*0010*/ 	.byte	0x03, 0x5f
        /*0012*/ 	.short	0x0101


	//----- nvinfo : EIATTR_VRC_CTA_INIT_COUNT
	.align		4
        /*0014*/ 	.byte	0x02, 0x4a
	.zero		1
	.zero		1


	//----- nvinfo : EIATTR_EXIT_INSTR_OFFSETS
	.align		4
        /*0018*/ 	.byte	0x04, 0x1c
        /*001a*/ 	.short	(.L_175 - .L_174)


	//   ....[0]....
.L_174:
        /*001c*/ 	.word	0x00000010


	//----- nvinfo : EIATTR_SW_WAR
	.align		4
.L_175:
        /*0020*/ 	.byte	0x04, 0x36
        /*0022*/ 	.short	(.L_177 - .L_176)
.L_176:
        /*0024*/ 	.word	0x00000008
.L_177:


//--------------------- .nv.info._Z5test3Pf       --------------------------
	.section	.nv.info._Z5test3Pf,"",@"SHT_CUDA_INFO"
	.sectionflags	@""
	.align	4


	//----- nvinfo : EIATTR_CUDA_API_VERSION
	.align		4
        /*0000*/ 	.byte	0x04, 0x37
        /*0002*/ 	.short	(.L_179 - .L_178)
.L_178:
        /*0004*/ 	.word	0x00000082


	//----- nvinfo : EIATTR_KPARAM_INFO
	.align		4
.L_179:
        /*0008*/ 	.byte	0x04, 0x17
        /*000a*/ 	.short	(.L_181 - .L_180)
.L_180:
        /*000c*/ 	.word	0x00000000
        /*0010*/ 	.short	0x0000
        /*0012*/ 	.short	0x0000
        /*0014*/ 	.byte	0x00, 0xf5, 0x21, 0x00


	//----- nvinfo : EIATTR_SPARSE_MMA_MASK
	.align		4
.L_181:
        /*0018*/ 	.byte	0x03, 0x50
        /*001a*/ 	.short	0x0000


	//----- nvinfo : EIATTR_MAXREG_COUNT
	.align		4
        /*001c*/ 	.byte	0x03, 0x1b
        /*001e*/ 	.short	0x00ff


	//----- nvinfo : EIATTR_MERCURY_ISA_VERSION
	.align		4
        /*0020*/ 	.byte	0x03, 0x5f
        /*0022*/ 	.short	0x0101


	//----- nvinfo : EIATTR_VRC_CTA_INIT_COUNT
	.align		4
        /*0024*/ 	.byte	0x02, 0x4a
	.zero		1
	.zero		1


	//----- nvinfo : EIATTR_EXIT_INSTR_OFFSETS
	.align		4
        /*0028*/ 	.byte	0x04, 0x1c
        /*002a*/ 	.short	(.L_183 - .L_182)


	//   ....[0]....
.L_182:
        /*002c*/ 	.word	0x00000010


	//----- nvinfo : EIATTR_CBANK_PARAM_SIZE
	.align		4
.L_183:
        /*0030*/ 	.byte	0x03, 0x19
        /*0032*/ 	.short	0x0008


	//----- nvinfo : EIATTR_PARAM_CBANK
	.align		4
        /*0034*/ 	.byte	0x04, 0x0a
        /*0036*/ 	.short	(.L_185 - .L_184)
	.align		4
.L_184:
        /*0038*/ 	.word	index@(.nv.constant0._Z5test3Pf)
        /*003c*/ 	.short	0x0380
        /*003e*/ 	.short	0x0008


	//----- nvinfo : EIATTR_SW_WAR
	.align		4
.L_185:
        /*0040*/ 	.byte	0x04, 0x36
        /*0042*/ 	.short	(.L_187 - .L_186)
.L_186:
        /*0044*/ 	.word	0x00000008
.L_187:


//--------------------- .nv.info._Z5test2PfS_     --------------------------
	.section	.nv.info._Z5test2PfS_,"",@"SHT_CUDA_INFO"
	.sectionflags	@""
	.align	4


	//----- nvinfo : EIATTR_CUDA_API_VERSION
	.align		4
        /*0000*/ 	.byte	0x04, 0x37
        /*0002*/ 	.short	(.L_189 - .L_188)
.L_188:
        /*0004*/ 	.word	0x00000082


	//----- nvinfo : EIATTR_KPARAM_INFO
	.align		4
.L_189:
        /*0008*/ 	.byte	0x04, 0x17
        /*000a*/ 	.short	(.L_191 - .L_190)
.L_190:
        /*000c*/ 	.word	0x00000000
        /*0010*/ 	.short	0x0001
        /*0012*/ 	.short	0x0008
        /*0014*/ 	.byte	0x00, 0xf5, 0x21, 0x00


	//----- nvinfo : EIATTR_KPARAM_INFO
	.align		4
.L_191:
        /*0018*/ 	.byte	0x04, 0x17
        /*001a*/ 	.short	(.L_193 - .L_192)
.L_192:
        /*001c*/ 	.word	0x00000000
        /*0020*/ 	.short	0x0000
        /*0022*/ 	.short	0x0000
        /*0024*/ 	.byte	0x00, 0xf5, 0x21, 0x00


	//----- nvinfo : EIATTR_SPARSE_MMA_MASK
	.align		4
.L_193:
        /*0028*/ 	.byte	0x03, 0x50
        /*002a*/ 	.short	0x0000


	//----- nvinfo : EIATTR_MAXREG_COUNT
	.align		4
        /*002c*/ 	.byte	0x03, 0x1b
        /*002e*/ 	.short	0x00ff


	//----- nvinfo : EIATTR_NUM_BARRIERS
	.align		4
        /*0030*/ 	.byte	0x02, 0x4c
        /*0032*/ 	.byte	0x01
	.zero		1


	//----- nvinfo : EIATTR_MERCURY_ISA_VERSION
	.align		4
        /*0034*/ 	.byte	0x03, 0x5f
        /*0036*/ 	.short	0x0101


	//----- nvinfo : EIATTR_VRC_CTA_INIT_COUNT
	.align		4
        /*0038*/ 	.byte	0x02, 0x4a
	.zero		1
	.zero		1


	//----- nvinfo : EIATTR_EXIT_INSTR_OFFSETS
	.align		4
        /*003c*/ 	.byte	0x04, 0x1c
        /*003e*/ 	.short	(.L_195 - .L_194)


	//   ....[0]....
.L_194:
        /*0040*/ 	.word	0x00000020


	//----- nvinfo : EIATTR_CBANK_PARAM_SIZE
	.align		4
.L_195:
        /*0044*/ 	.byte	0x03, 0x19
        /*0046*/ 	.short	0x0010


	//----- nvinfo : EIATTR_PARAM_CBANK
	.align		4
        /*0048*/ 	.byte	0x04, 0x0a
        /*004a*/ 	.short	(.L_197 - .L_196)
	.align		4
.L_196:
        /*004c*/ 	.word	index@(.nv.constant0._Z5test2PfS_)
        /*0050*/ 	.short	0x0380
        /*0052*/ 	.short	0x0010


	//----- nvinfo : EIATTR_SW_WAR
	.align		4
.L_197:
        /*0054*/ 	.byte	0x04, 0x36
        /*0056*/ 	.short	(.L_199 - .L_198)
.L_198:
        /*0058*/ 	.word	0x00000008
.L_199:


//--------------------- .nv.info._Z5test1PjS_S_   --------------------------
	.section	.nv.info._Z5test1PjS_S_,"",@"SHT_CUDA_INFO"
	.sectionflags	@""
	.align	4


	//----- nvinfo : EIATTR_CUDA_API_VERSION
	.align		4
        /*0000*/ 	.byte	0x04, 0x37
        /*0002*/ 	.short	(.L_201 - .L_200)
.L_200:
        /*0004*/ 	.word	0x00000082


	//----- nvinfo : EIATTR_KPARAM_INFO
	.align		4
.L_201:
        /*0008*/ 	.byte	0x04, 0x17
        /*000a*/ 	.short	(.L_203 - .L_202)
.L_202:
        /*000c*/ 	.word	0x00000000
        /*0010*/ 	.short	0x0002
        /*0012*/ 	.short	0x0010
        /*0014*/ 	.byte	0x00, 0xf5, 0x21, 0x00


	//----- nvinfo : EIATTR_KPARAM_INFO
	.align		4
.L_203:
        /*0018*/ 	.byte	0x04, 0x17
        /*001a*/ 	.short	(.L_205 - .L_204)
.L_204:
        /*001c*/ 	.word	0x00000000
        /*0020*/ 	.short	0x0001
        /*0022*/ 	.short	0x0008
        /*0024*/ 	.byte	0x00, 0xf5, 0x21, 0x00


	//----- nvinfo : EIATTR_KPARAM_INFO
	.align		4
.L_205:
        /*0028*/ 	.byte	0x04, 0x17
        /*002a*/ 	.short	(.L_207 - .L_206)
.L_206:
        /*002c*/ 	.word	0x00000000
        /*0030*/ 	.short	0x0000
        /*0032*/ 	.short	0x0000
        /*0034*/ 	.byte	0x00, 0xf5, 0x21, 0x00


	//----- nvinfo : EIATTR_SPARSE_MMA_MASK
	.align		4
.L_207:
        /*0038*/ 	.byte	0x03, 0x50
        /*003a*/ 	.short	0x0000


	//----- nvinfo : EIATTR_MAXREG_COUNT
	.align		4
        /*003c*/ 	.byte	0x03, 0x1b
        /*003e*/ 	.short	0x00ff


	//----- nvinfo : EIATTR_MERCURY_ISA_VERSION
	.align		4
        /*0040*/ 	.byte	0x03, 0x5f
        /*0042*/ 	.short	0x0101


	//----- nvinfo : EIATTR_VRC_CTA_INIT_COUNT
	.align		4
        /*0044*/ 	.byte	0x02, 0x4a
	.zero		1
	.zero		1


	//----- nvinfo : EIATTR_EXIT_INSTR_OFFSETS
	.align		4
        /*0048*/ 	.byte	0x04, 0x1c
        /*004a*/ 	.short	(.L_209 - .L_208)


	//   ....[0]....
.L_208:
        /*004c*/ 	.word	0x00000010


	//----- nvinfo : EIATTR_CBANK_PARAM_SIZE
	.align		4
.L_209:
        /*0050*/ 	.byte	0x03, 0x19
        /*0052*/ 	.short	0x0018


	//----- nvinfo : EIATTR_PARAM_CBANK
	.align		4
        /*0054*/ 	.byte	0x04, 0x0a
        /*0056*/ 	.short	(.L_211 - .L_210)
	.align		4
.L_210:
        /*0058*/ 	.word	index@(.nv.constant0._Z5test1PjS_S_)
        /*005c*/ 	.short	0x0380
        /*005e*/ 	.short	0x0018


	//----- nvinfo : EIATTR_SW_WAR
	.align		4
.L_211:
        /*0060*/ 	.byte	0x04, 0x36
        /*0062*/ 	.short	(.L_213 - .L_212)
.L_212:
        /*0064*/ 	.word	0x00000008
.L_213:


//--------------------- .nv.info._Z16test_syncthreadsPi --------------------------
	.section	.nv.info._Z16test_syncthreadsPi,"",@"SHT_CUDA_INFO"
	.sectionflags	@""
	.align	4


	//----- nvinfo : EIATTR_CUDA_API_VERSION
	.align		4
        /*0000*/ 	.byte	0x04, 0x37
        /*0002*/ 	.short	(.L_215 - .L_214)
.L_214:
        /*0004*/ 	.word	0x00000082


	//----- nvinfo : EIATTR_KPARAM_INFO
	.align		4
.L_215:
        /*0008*/ 	.byte	0x04, 0x17
        /*000a*/ 	.short	(.L_217 - .L_216)
.L_216:
        /*000c*/ 	.word	0x00000000
        /*0010*/ 	.short	0x0000
        /*0012*/ 	.short	0x0000
        /*0014*/ 	.byte	0x00, 0xf5, 0x21, 0x00


	//----- nvinfo : EIATTR_SPARSE_MMA_MASK
	.align		4
.L_217:
        /*0018*/ 	.byte	0x03, 0x50
        /*001a*/ 	.short	0x0000


	//----- nvinfo : EIATTR_MAXREG_COUNT
	.align		4
        /*001c*/ 	.byte	0x03, 0x1b
        /*001e*/ 	.short	0x00ff


	//----- nvinfo : EIATTR_NUM_BARRIERS
	.align		4
        /*0020*/ 	.byte	0x02, 0x4c
        /*0022*/ 	.byte	0x01
	.zero		1


	//----- nvinfo : EIATTR_MERCURY_ISA_VERSION
	.align		4
        /*0024*/ 	.byte	0x03, 0x5f
        /*0026*/ 	.short	0x0101


	//----- nvinfo : EIATTR_VRC_CTA_INIT_COUNT
	.align		4
        /*0028*/ 	.byte	0x02, 0x4a
	.zero		1
	.zero		1


	//----- nvinfo : EIATTR_EXIT_INSTR_OFFSETS
	.align		4
        /*002c*/ 	.byte	0x04, 0x1c
        /*002e*/ 	.short	(.L_219 - .L_218)


	//   ....[0]....
.L_218:
        /*0030*/ 	.word	0x00000070


	//----- nvinfo : EIATTR_CBANK_PARAM_SIZE
	.align		4
.L_219:
        /*0034*/ 	.byte	0x03, 0x19
        /*0036*/ 	.short	0x0008


	//----- nvinfo : EIATTR_PARAM_CBANK
	.align		4
        /*0038*/ 	.byte	0x04, 0x0a
        /*003a*/ 	.short	(.L_221 - .L_220)
	.align		4
.L_220:
        /*003c*/ 	.word	index@(.nv.constant0._Z16test_syncthreadsPi)
        /*0040*/ 	.short	0x0380
        /*0042*/ 	.short	0x0008


	//----- nvinfo : EIATTR_SW_WAR
	.align		4
.L_221:
        /*0044*/ 	.byte	0x04, 0x36
        /*0046*/ 	.short	(.L_223 - .L_222)
.L_222:
        /*0048*/ 	.word	0x00000008
.L_223:


//--------------------- .nv.callgraph             --------------------------
	.section	.nv.callgraph,"",@"SHT_CUDA_CALLGRAPH"
	.align	4
	.sectionentsize	8
	.align		4
        /*0000*/ 	.word	0x00000000
	.align		4
        /*0004*/ 	.word	0xffffffff
	.align		4
        /*0008*/ 	.word	0x00000000
	.align		4
        /*000c*/ 	.word	0xfffffffe
	.align		4
        /*0010*/ 	.word	0x00000000
	.align		4
        /*0014*/ 	.word	0xfffffffd
	.align		4
        /*0018*/ 	.word	0x00000000
	.align		4
        /*001c*/ 	.word	0xfffffffc


//--------------------- .text._Z6test11PfS_S_S_iS_S_fPim --------------------------
	.section	.text._Z6test11PfS_S_S_iS_S_fPim,"ax",@progbits
	.align	128
        .global         _Z6test11PfS_S_S_iS_S_fPim
        .type           _Z6test11PfS_S_S_iS_S_fPim,@function
        .size           _Z6test11PfS_S_S_iS_S_fPim,(.L_x_36 - _Z6test11PfS_S_S_iS_S_fPim)
        .other          _Z6test11PfS_S_S_iS_S_fPim,@"STO_CUDA_ENTRY STV_DEFAULT"
_Z6test11PfS_S_S_iS_S_fPim:
.text._Z6test11PfS_S_S_iS_S_fPim:
[----:B------:R-:W0:Y:S01]  /*0000*/  LDC R1, c[0x0][0x37c] ;  /* 0x0000df00ff017b82 */ /* 0x000e220000000800 */
[----:B------:R-:W1:Y:S07]  /*0010*/  S2R R239, SR_CTAID.Y ;  /* 0x0000000000ef7919 */ /* 0x000e6e0000002600 */
[----:B------:R-:W2:Y:S01]  /*0020*/  LDC R237, c[0x0][0x360] ;  /* 0x0000d800ffed7b82 */ /* 0x000ea20000000800 */
[----:B------:R-:W1:Y:S01]  /*0030*/  LDCU UR6, c[0x0][0x364] ;  /* 0x00006c80ff0677ac */ /* 0x000e620008000800 */
[----:B0-----:R-:W-:Y:S01]  /*0040*/  VIADD R1, R1, 0xffffeca0 ;  /* 0xffffeca001017836 */ /* 0x001fe20000000000 */
[----:B------:R-:W1:Y:S01]  /*0050*/  S2R R2, SR_TID.Y ;  /* 0x0000000000027919 */ /* 0x000e620000002200 */
[----:B------:R-:W0:Y:S01]  /*0060*/  LDCU.64 UR4, c[0x0][0x3c8] ;  /* 0x00007900ff0477ac */ /* 0x000e220008000a00 */
[----:B------:R-:W2:Y:S03]  /*0070*/  S2R R236, SR_CTAID.X ;  /* 0x0000000000ec7919 */ /* 0x000ea60000002500 */
[----:B------:R-:W3:Y:S01]  /*0080*/  LDC R0, c[0x0][0x3a0] ;  /* 0x0000e800ff007b82 */ /* 0x000ee20000000800 */
[----:B------:R-:W4:Y:S01]  /*0090*/  LDCU.64 UR8, c[0x0][0x380] ;  /* 0x00007000ff0877ac */ /* 0x000f220008000a00 */
[----:B------:R-:W2:Y:S01]  /*00a0*/  S2R R3, SR_TID.X ;  /* 0x0000000000037919 */ /* 0x000ea20000002100 */
[----:B------:R-:W4:Y:S01]  /*00b0*/  LDCU.64 UR10, c[0x0][0x358] ;  /* 0x00006b00ff0a77ac */ /* 0x000f220008000a00 */
[----:B------:R-:W4:Y:S01]  /*00c0*/  LDCU UR16, c[0x0][0x3c8] ;  /* 0x00007900ff1077ac */ /* 0x000f220008000800 */
[----:B------:R-:W4:Y:S01]  /*00d0*/  LDCU.64 UR14, c[0x0][0x3b0] ;  /* 0x00007600ff0e77ac */ /* 0x000f220008000a00 */
[----:B0-----:R-:W-:-:S02]  /*00e0*/  USHF.L.U32 UR12, UR4, 0x3, URZ ;  /* 0x00000003040c7899 */ /* 0x001fc400080006ff */
[----:B------:R-:W-:Y:S01]  /*00f0*/  USHF.L.U64.HI UR7, UR4, 0x2, UR5 ;  /* 0x0000000204077899 */ /* 0x000fe20008010205 */
[----:B-1----:R-:W-:Y:S01]  /*0100*/  IMAD R239, R239, UR6, R2 ;  /* 0x00000006efef7c24 */ /* 0x002fe2000f8e0202 */
[----:B------:R-:W-:-:S03]  /*0110*/  USHF.L.U32 UR6, UR4, 0x2, URZ ;  /* 0x0000000204067899 */ /* 0x000fc600080006ff */
[----:B---3--:R-:W-:Y:S02]  /*0120*/  IMAD R241, R239, R0, 0x8 ;  /* 0x00000008eff17424 */ /* 0x008fe400078e0200 */
[----:B--2---:R-:W-:-:S04]  /*0130*/  IMAD R238, R237, R236, R3 ;  /* 0x000000ecedee7224 */ /* 0x004fc800078e0203 */
[----:B------:R-:W-:Y:S01]  /*0140*/  IMAD R2, R241, UR4, R238 ;  /* 0x00000004f1027c24 */ /* 0x000fe2000f8e02ee */
[----:B------:R-:W-:-:S03]  /*0150*/  USHF.L.U64.HI UR4, UR4, 0x3, UR5 ;  /* 0x0000000304047899 */ /* 0x000fc60008010205 */
[----:B------:R-:W-:Y:S01]  /*0160*/  VIADD R212, R2, 0x8 ;  /* 0x0000000802d47836 */ /* 0x000fe20000000000 */
[----:B------:R4:W-:Y:S03]  /*0170*/  STL [R1+0x132c], R2 ;  /* 0x00132c0201007387 */ /* 0x0009e60000100800 */
[----:B------:R-:W-:-:S03]  /*0180*/  IMAD.WIDE R212, R212, 0x4, RZ ;  /* 0x00000004d4d47825 */ /* 0x000fc600078e02ff */
[----:B----4-:R-:W-:-:S04]  /*0190*/  IADD3 R2, P0, PT, R212, UR8, RZ ;  /* 0x00000008d4027c10 */ /* 0x010fc8000ff1e0ff */
[----:B------:R-:W-:Y:S01]  /*01a0*/  IADD3.X R3, PT, PT, R213, UR9, RZ, P0, !PT ;  /* 0x00000009d5037c10 */ /* 0x000fe200087fe4ff */
[----:B------:R-:W0:Y:S01]  /*01b0*/  LDCU.64 UR8, c[0x0][0x380] ;  /* 0x00007000ff0877ac */ /* 0x000e220008000a00 */
[C---:B------:R-:W-:Y:S02]  /*01c0*/  IADD3 R4, P0, PT, R2.reuse, UR6, RZ ;  /* 0x0000000602047c10 */ /* 0x040fe4000ff1e0ff */
[----:B------:R-:W-:Y:S01]  /*01d0*/  IADD3 R6, P1, PT, R2, UR12, RZ ;  /* 0x0000000c02067c10 */ /* 0x000fe2000ff3e0ff */
[----:B------:R1:W2:Y:S01]  /*01e0*/  LDG.E R200, desc[UR10][R2.64] ;  /* 0x0000000a02c87981 */ /* 0x0002a2000c1e1900 */
[C---:B------:R-:W-:Y:S02]  /*01f0*/  IADD3.X R5, PT, PT, R3.reuse, UR7, RZ, P0, !PT ;  /* 0x0000000703057c10 */ /* 0x040fe400087fe4ff */
[----:B------:R-:W-:Y:S02]  /*0200*/  IADD3.X R7, PT, PT, R3, UR4, RZ, P1, !PT ;  /* 0x0000000403077c10 */ /* 0x000fe40008ffe4ff */
[C---:B------:R-:W-:Y:S01]  /*0210*/  IADD3 R8, P0, PT, R6.reuse, UR6, RZ ;  /* 0x0000000606087c10 */ /* 0x040fe2000ff1e0ff */
[----:B------:R3:W2:Y:S01]  /*0220*/  LDG.E R201, desc[UR10][R4.64] ;  /* 0x0000000a04c97981 */ /* 0x0006a2000c1e1900 */
[----:B------:R-:W-:-:S02]  /*0230*/  IADD3 R10, P1, PT, R6, UR12, RZ ;  /* 0x0000000c060a7c10 */ /* 0x000fc4000ff3e0ff */
[C---:B------:R-:W-:Y:S01]  /*0240*/  IADD3.X R9, PT, PT, R7.reuse, UR7, RZ, P0, !PT ;  /* 0x0000000707097c10 */ /* 0x040fe200087fe4ff */
[----:B------:R4:W2:Y:S01]  /*0250*/  LDG.E R202, desc[UR10][R6.64] ;  /* 0x0000000a06ca7981 */ /* 0x0008a2000c1e1900 */
[----:B------:R-:W-:Y:S02]  /*0260*/  IADD3.X R11, PT, PT, R7, UR4, RZ, P1, !PT ;  /* 0x00000004070b7c10 */ /* 0x000fe40008ffe4ff */
[C---:B------:R-:W-:Y:S01]  /*0270*/  IADD3 R12, P0, PT, R10.reuse, UR6, RZ ;  /* 0x000000060a0c7c10 */ /* 0x040fe2000ff1e0ff */
[----:B------:R0:W2:Y:S01]  /*0280*/  LDG.E R203, desc[UR10][R8.64] ;  /* 0x0000000a08cb7981 */ /* 0x0000a2000c1e1900 */
[----:B------:R-:W-:Y:S02]  /*0290*/  IADD3 R14, P1, PT, R10, UR12, RZ ;  /* 0x0000000c0a0e7c10 */ /* 0x000fe4000ff3e0ff */
[C---:B------:R-:W-:Y:S01]  /*02a0*/  IADD3.X R13, PT, PT, R11.reuse, UR7, RZ, P0, !PT ;  /* 0x000000070b0d7c10 */ /* 0x040fe200087fe4ff */
[----:B------:R0:W2:Y:S01]  /*02b0*/  LDG.E R196, desc[UR10][R10.64] ;  /* 0x0000000a0ac47981 */ /* 0x0000a2000c1e1900 */
[----:B------:R-:W-:-:S02]  /*02c0*/  IADD3.X R15, PT, PT, R11, UR4, RZ, P1, !PT ;  /* 0x000000040b0f7c10 */ /* 0x000fc40008ffe4ff */
[C---:B-1----:R-:W-:Y:S01]  /*02d0*/  IADD3 R2, P0, PT, R14.reuse, UR6, RZ ;  /* 0x000000060e027c10 */ /* 0x042fe2000ff1e0ff */
[----:B------:R1:W2:Y:S01]  /*02e0*/  LDG.E R197, desc[UR10][R12.64] ;  /* 0x0000000a0cc57981 */ /* 0x0002a2000c1e1900 */
[----:B---3--:R-:W-:Y:S02]  /*02f0*/  IADD3 R4, P1, PT, R14, UR12, RZ ;  /* 0x0000000c0e047c10 */ /* 0x008fe4000ff3e0ff */
[C---:B------:R-:W-:Y:S01]  /*0300*/  IADD3.X R3, PT, PT, R15.reuse, UR7, RZ, P0, !PT ;  /* 0x000000070f037c10 */ /* 0x040fe200087fe4ff */
[----:B------:R-:W3:Y:S01]  /*0310*/  LDG.E R198, desc[UR10][R14.64] ;  /* 0x0000000a0ec67981 */ /* 0x000ee2000c1e1900 */
[----:B------:R-:W-:Y:S02]  /*0320*/  IADD3.X R5, PT, PT, R15, UR4, RZ, P1, !PT ;  /* 0x000000040f057c10 */ /* 0x000fe40008ffe4ff */
[C---:B----4-:R-:W-:Y:S01]  /*0330*/  IADD3 R6, P0, PT, R4.reuse, UR6, RZ ;  /* 0x0000000604067c10 */ /* 0x050fe2000ff1e0ff */
[----:B------:R4:W3:Y:S01]  /*0340*/  LDG.E R199, desc[UR10][R2.64] ;  /* 0x0000000a02c77981 */ /* 0x0008e2000c1e1900 */
[----:B0-----:R-:W-:-:S02]  /*0350*/  IADD3 R8, P1, PT, R4, UR12, RZ ;  /* 0x0000000c04087c10 */ /* 0x001fc4000ff3e0ff */
[C---:B------:R-:W-:Y:S01]  /*0360*/  IADD3.X R7, PT, PT, R5.reuse, UR7, RZ, P0, !PT ;  /* 0x0000000705077c10 */ /* 0x040fe200087fe4ff */
[----:B------:R0:W3:Y:S01]  /*0370*/  LDG.E R192, desc[UR10][R4.64] ;  /* 0x0000000a04c07981 */ /* 0x0000e2000c1e1900 */
[----:B------:R-:W-:Y:S02]  /*0380*/  IADD3.X R9, PT, PT, R5, UR4, RZ, P1, !PT ;  /* 0x0000000405097c10 */ /* 0x000fe40008ffe4ff */
[C---:B------:R-:W-:Y:S01]  /*0390*/  IADD3 R10, P0, PT, R8.reuse, UR6, RZ ;  /* 0x00000006080a7c10 */ /* 0x040fe2000ff1e0ff */
[----:B------:R0:W3:Y:S01]  /*03a0*/  LDG.E R193, desc[UR10][R6.64] ;  /* 0x0000000a06c17981 */ /* 0x0000e2000c1e1900 */
[----:B-1----:R-:W-:Y:S02]  /*03b0*/  IADD3 R12, P1, PT, R8, UR12, RZ ;  /* 0x0000000c080c7c10 */ /* 0x002fe4000ff3e0ff */
[C---:B------:R-:W-:Y:S01]  /*03c0*/  IADD3.X R11, PT, PT, R9.reuse, UR7, RZ, P0, !PT ;  /* 0x00000007090b7c10 */ /* 0x040fe200087fe4ff */
[----:B------:R1:W3:Y:S01]  /*03d0*/  LDG.E R194, desc[UR10][R8.64] ;  /* 0x0000000a08c27981 */ /* 0x0002e2000c1e1900 */
[----:B------:R-:W-:-:S02]  /*03e0*/  IADD3.X R13, PT, PT, R9, UR4, RZ, P1, !PT ;  /* 0x00000004090d7c10 */ /* 0x000fc40008ffe4ff */
[C---:B----4-:R-:W-:Y:S01]  /*03f0*/  IADD3 R2, P0, PT, R12.reuse, UR6, RZ ;  /* 0x000000060c027c10 */ /* 0x050fe2000ff1e0ff */
[----:B------:R4:W3:Y:S01]  /*0400*/  LDG.E R195, desc[UR10][R10.64] ;  /* 0x0000000a0ac37981 */ /* 0x0008e2000c1e1900 */
[----:B------:R-:W-:Y:S02]  /*0410*/  IADD3 R14, P1, PT, R12, UR12, RZ ;  /* 0x0000000c0c0e7c10 */ /* 0x000fe4000ff3e0ff */
[C---:B------:R-:W-:Y:S01]  /*0420*/  IADD3.X R3, PT, PT, R13.reuse, UR7, RZ, P0, !PT ;  /* 0x000000070d037c10 */ /* 0x040fe200087fe4ff */
[----:B------:R-:W3:Y:S01]  /*0430*/  LDG.E R188, desc[UR10][R12.64] ;  /* 0x0000000a0cbc7981 */ /* 0x000ee2000c1e1900 */
[----:B------:R-:W-:Y:S02]  /*0440*/  IADD3.X R15, PT, PT, R13, UR4, RZ, P1, !PT ;  /* 0x000000040d0f7c10 */ /* 0x000fe40008ffe4ff */
[C---:B0-----:R-:W-:Y:S01]  /*0450*/  IADD3 R4, P0, PT, R14.reuse, UR6, RZ ;  /* 0x000000060e047c10 */ /* 0x041fe2000ff1e0ff */
[----:B------:R0:W3:Y:S01]  /*0460*/  LDG.E R189, desc[UR10][R2.64] ;  /* 0x0000000a02bd7981 */ /* 0x0000e2000c1e1900 */
[----:B------:R-:W-:-:S02]  /*0470*/  IADD3 R6, P1, PT, R14, UR12, RZ ;  /* 0x0000000c0e067c10 */ /* 0x000fc4000ff3e0ff */
[C---:B------:R-:W-:Y:S01]  /*0480*/  IADD3.X R5, PT, PT, R15.reuse, UR7, RZ, P0, !PT ;  /* 0x000000070f057c10 */ /* 0x040fe200087fe4ff */
[----:B------:R-:W3:Y:S01]  /*0490*/  LDG.E R190, desc[UR10][R14.64] ;  /* 0x0000000a0ebe7981 */ /* 0x000ee2000c1e1900 */
[----:B------:R-:W-:Y:S02]  /*04a0*/  IADD3.X R7, PT, PT, R15, UR4, RZ, P1, !PT ;  /* 0x000000040f077c10 */ /* 0x000fe40008ffe4ff */
[C---:B-1----:R-:W-:Y:S01]  /*04b0*/  IADD3 R8, P0, PT, R6.reuse, UR6, RZ ;  /* 0x0000000606087c10 */ /* 0x042fe2000ff1e0ff */
[----:B------:R1:W3:Y:S01]  /*04c0*/  LDG.E R191, desc[UR10][R4.64] ;  /* 0x0000000a04bf7981 */ /* 0x0002e2000c1e1900 */
[----:B----4-:R-:W-:Y:S02]  /*04d0*/  IADD3 R10, P1, PT, R6, UR12, RZ ;  /* 0x0000000c060a7c10 */ /* 0x010fe4000ff3e0ff */
[C---:B------:R-:W-:Y:S01]  /*04e0*/  IADD3.X R9, PT, PT, R7.reuse, UR7, RZ, P0, !PT ;  /* 0x0000000707097c10 */ /* 0x040fe200087fe4ff */
[----:B------:R4:W3:Y:S01]  /*04f0*/  LDG.E R180, desc[UR10][R6.64] ;  /* 0x0000000a06b47981 */ /* 0x0008e2000c1e1900 */
[----:B------:R-:W-:-:S02]  /*0500*/  IADD3.X R11, PT, PT, R7, UR4, RZ, P1, !PT ;  /* 0x00000004070b7c10 */ /* 0x000fc40008ffe4ff */
[C---:B0-----:R-:W-:Y:S01]  /*0510*/  IADD3 R2, P0, PT, R10.reuse, UR6, RZ ;  /* 0x000000060a027c10 */ /* 0x041fe2000ff1e0ff */
[----:B------:R0:W3:Y:S01]  /*0520*/  LDG.E R181, desc[UR10][R8.64] ;  /* 0x0000000a08b57981 */ /* 0x0000e2000c1e1900 */
[----:B------:R-:W-:Y:S02]  /*0530*/  IADD3 R12, P1, PT, R10, UR12, RZ ;  /* 0x0000000c0a0c7c10 */ /* 0x000fe4000ff3e0ff */
[C---:B------:R-:W-:Y:S01]  /*0540*/  IADD3.X R3, PT, PT, R11.reuse, UR7, RZ, P0, !PT ;  /* 0x000000070b037c10 */ /* 0x040fe200087fe4ff */
[----:B------:R-:W3:Y:S01]  /*0550*/  LDG.E R182, desc[UR10][R10.64] ;  /* 0x0000000a0ab67981 */ /* 0x000ee2000c1e1900 */
[----:B------:R-:W-:Y:S02]  /*0560*/  IADD3.X R13, PT, PT, R11, UR4, RZ, P1, !PT ;  /* 0x000000040b0d7c10 */ /* 0x000fe40008ffe4ff */
[C---:B-1----:R-:W-:Y:S01]  /*0570*/  IADD3 R4, P0, PT, R12.reuse, UR6, RZ ;  /* 0x000000060c047c10 */ /* 0x042fe2000ff1e0ff */
[----:B------:R1:W3:Y:S01]  /*0580*/  LDG.E R183, desc[UR10][R2.64] ;  /* 0x0000000a02b77981 */ /* 0x0002e2000c1e1900 */
[----:B------:R-:W-:-:S02]  /*0590*/  IADD3 R14, P1, PT, R12, UR12, RZ ;  /* 0x0000000c0c0e7c10 */ /* 0x000fc4000ff3e0ff */
[C---:B------:R-:W-:Y:S01]  /*05a0*/  IADD3.X R5, PT, PT, R13.reuse, UR7, RZ, P0, !PT ;  /* 0x000000070d057c10 */ /* 0x040fe200087fe4ff */
[----:B------:R-:W3:Y:S01]  /*05b0*/  LDG.E R176, desc[UR10][R12.64] ;  /* 0x0000000a0cb07981 */ /* 0x000ee2000c1e1900 */
[----:B------:R-:W-:Y:S02]  /*05c0*/  IADD3.X R15, PT, PT, R13, UR4, RZ, P1, !PT ;  /* 0x000000040d0f7c10 */ /* 0x000fe40008ffe4ff */
[C---:B----4-:R-:W-:Y:S01]  /*05d0*/  IADD3 R6, P0, PT, R14.reuse, UR6, RZ ;  /* 0x000000060e067c10 */ /* 0x050fe2000ff1e0ff */
[----:B------:R4:W3:Y:S01]  /*05e0*/  LDG.E R177, desc[UR10][R4.64] ;  /* 0x0000000a04b17981 */ /* 0x0008e2000c1e1900 */
[----:B0-----:R-:W-:Y:S02]  /*05f0*/  IADD3 R8, P1, PT, R14, UR12, RZ ;  /* 0x0000000c0e087c10 */ /* 0x001fe4000ff3e0ff */
[C---:B------:R-:W-:Y:S01]  /*0600*/  IADD3.X R7, PT, PT, R15.reuse, UR7, RZ, P0, !PT ;  /* 0x000000070f077c10 */ /* 0x040fe200087fe4ff */
[----:B------:R-:W3:Y:S01]  /*0610*/  LDG.E R178, desc[UR10][R14.64] ;  /* 0x0000000a0eb27981 */ /* 0x000ee2000c1e1900 */
[----:B------:R-:W-:-:S02]  /*0620*/  IADD3.X R9, PT, PT, R15, UR4, RZ, P1, !PT ;  /* 0x000000040f097c10 */ /* 0x000fc40008ffe4ff */
[C---:B-1----:R-:W-:Y:S01]  /*0630*/  IADD3 R2, P0, PT, R8.reuse, UR6, RZ ;  /* 0x0000000608027c10 */ /* 0x042fe2000ff1e0ff */
[----:B------:R0:W3:Y:S01]  /*0640*/  LDG.E R179, desc[UR10][R6.64] ;  /* 0x0000000a06b37981 */ /* 0x0000e2000c1e1900 */
[----:B------:R-:W-:Y:S02]  /*0650*/  IADD3 R10, P1, PT, R8, UR12, RZ ;  /* 0x0000000c080a7c10 */ /* 0x000fe4000ff3e0ff */
[C---:B------:R-:W-:Y:S01]  /*0660*/  IADD3.X R3, PT, PT, R9.reuse, UR7, RZ, P0, !PT ;  /* 0x0000000709037c10 */ /* 0x040fe200087fe4ff */
[----:B------:R-:W3:Y:S01]  /*0670*/  LDG.E R172, desc[UR10][R8.64] ;  /* 0x0000000a08ac7981 */ /* 0x000ee2000c1e1900 */
[----:B------:R-:W-:Y:S02]  /*0680*/  IADD3.X R11, PT, PT, R9, UR4, RZ, P1, !PT ;  /* 0x00000004090b7c10 */ /* 0x000fe40008ffe4ff */
[C---:B----4-:R-:W-:Y:S01]  /*0690*/  IADD3 R4, P0, PT, R10.reuse, UR6, RZ ;  /* 0x000000060a047c10 */ /* 0x050fe2000ff1e0ff */
[----:B------:R1:W4:Y:S01]  /*06a0*/  LDG.E R173, desc[UR10][R2.64] ;  /* 0x0000000a02ad7981 */ /* 0x000322000c1e1900 */
[----:B------:R-:W-:-:S02]  /*06b0*/  IADD3 R12, P1, PT, R10, UR12, RZ ;  /* 0x0000000c0a0c7c10 */ /* 0x000fc4000ff3e0ff */
[C---:B------:R-:W-:Y:S01]  /*06c0*/  IADD3.X R5, PT, PT, R11.reuse, UR7, RZ, P0, !PT ;  /* 0x000000070b057c10 */ /* 0x040fe200087fe4ff */
[----:B------:R-:W4:Y:S01]  /*06d0*/  LDG.E R174, desc[UR10][R10.64] ;  /* 0x0000000a0aae7981 */ /* 0x000f22000c1e1900 */
[----:B------:R-:W-:Y:S02]  /*06e0*/  IADD3.X R13, PT, PT, R11, UR4, RZ, P1, !PT ;  /* 0x000000040b0d7c10 */ /* 0x000fe40008ffe4ff */
[C---:B0-----:R-:W-:Y:S01]  /*06f0*/  IADD3 R6, P0, PT, R12.reuse, UR6, RZ ;  /* 0x000000060c067c10 */ /* 0x041fe2000ff1e0ff */
[----:B------:R0:W4:Y:S01]  /*0700*/  LDG.E R175, desc[UR10][R4.64] ;  /* 0x0000000a04af7981 */ /* 0x000122000c1e1900 */
[----:B------:R-:W-:Y:S02]  /*0710*/  IADD3 R14, P1, PT, R12, UR12, RZ ;  /* 0x0000000c0c0e7c10 */ /* 0x000fe4000ff3e0ff */
[C---:B------:R-:W-:Y:S01]  /*0720*/  IADD3.X R7, PT, PT, R13.reuse, UR7, RZ, P0, !PT ;  /* 0x000000070d077c10 */ /* 0x040fe200087fe4ff */
[----:B------:R-:W4:Y:S01]  /*0730*/  LDG.E R168, desc[UR10][R12.64] ;  /* 0x0000000a0ca87981 */ /* 0x000f22000c1e1900 */
[----:B------:R-:W-:-:S02]  /*0740*/  IADD3.X R15, PT, PT, R13, UR4, RZ, P1, !PT ;  /* 0x000000040d0f7c10 */ /* 0x000fc40008ffe4ff */
[C---:B-1----:R-:W-:Y:S01]  /*0750*/  IADD3 R2, P0, PT, R14.reuse, UR6, RZ ;  /* 0x000000060e027c10 */ /* 0x042fe2000ff1e0ff */
[----:B------:R1:W4:Y:S01]  /*0760*/  LDG.E R169, desc[UR10][R6.64] ;  /* 0x0000000a06a97981 */ /* 0x000322000c1e1900 */
[----:B------:R-:W-:Y:S02]  /*0770*/  IADD3 R8, P1, PT, R14, UR12, RZ ;  /* 0x0000000c0e087c10 */ /* 0x000fe4000ff3e0ff */
[C---:B------:R-:W-:Y:S01]  /*0780*/  IADD3.X R3, PT, PT, R15.reuse, UR7, RZ, P0, !PT ;  /* 0x000000070f037c10 */ /* 0x040fe200087fe4ff */
[----:B------:R-:W4:Y:S01]  /*0790*/  LDG.E R170, desc[UR10][R14.64] ;  /* 0x0000000a0eaa7981 */ /* 0x000f22000c1e1900 */
[----:B------:R-:W-:Y:S02]  /*07a0*/  IADD3.X R9, PT, PT, R15, UR4, RZ, P1, !PT ;  /* 0x000000040f097c10 */ /* 0x000fe40008ffe4ff */
[C---:B0-----:R-:W-:Y:S01]  /*07b0*/  IADD3 R4, P0, PT, R8.reuse, UR6, RZ ;  /* 0x0000000608047c10 */ /* 0x041fe2000ff1e0ff */
[----:B------:R0:W4:Y:S01]  /*07c0*/  LDG.E R171, desc[UR10][R2.64] ;  /* 0x0000000a02ab7981 */ /* 0x000122000c1e1900 */
[----:B------:R-:W-:-:S02]  /*07d0*/  IADD3 R10, P1, PT, R8, UR12, RZ ;  /* 0x0000000c080a7c10 */ /* 0x000fc4000ff3e0ff */
[C---:B------:R-:W-:Y:S01]  /*07e0*/  IADD3.X R5, PT, PT, R9.reuse, UR7, RZ, P0, !PT ;  /* 0x0000000709057c10 */ /* 0x040fe200087fe4ff */
[----:B------:R-:W4:Y:S01]  /*07f0*/  LDG.E R164, desc[UR10][R8.64] ;  /* 0x0000000a08a47981 */ /* 0x000f22000c1e1900 */
[----:B------:R-:W-:Y:S02]  /*0800*/  IADD3.X R11, PT, PT, R9, UR4, RZ, P1, !PT ;  /* 0x00000004090b7c10 */ /* 0x000fe40008ffe4ff */
[C---:B-1----:R-:W-:Y:S01]  /*0810*/  IADD3 R6, P0, PT, R10.reuse, UR6, RZ ;  /* 0x000000060a067c10 */ /* 0x042fe2000ff1e0ff */
[----:B------:R1:W4:Y:S01]  /*0820*/  LDG.E R165, desc[UR10][R4.64] ;  /* 0x0000000a04a57981 */ /* 0x000322000c1e1900 */
[----:B------:R-:W-:Y:S02]  /*0830*/  IADD3 R12, P1, PT, R10, UR12, RZ ;  /* 0x0000000c0a0c7c10 */ /* 0x000fe4000ff3e0ff */
[C---:B------:R-:W-:Y:S01]  /*0840*/  IADD3.X R7, PT, PT, R11.reuse, UR7, RZ, P0, !PT ;  /* 0x000000070b077c10 */ /* 0x040fe200087fe4ff */
[----:B------:R-:W4:Y:S01]  /*0850*/  LDG.E R166, desc[UR10][R10.64] ;  /* 0x0000000a0aa67981 */ /* 0x000f22000c1e1900 */
[----:B------:R-:W-:-:S02]  /*0860*/  IADD3.X R13, PT, PT, R11, UR4, RZ, P1, !PT ;  /* 0x000000040b0d7c10 */ /* 0x000fc40008ffe4ff */
[C---:B0-----:R-:W-:Y:S01]  /*0870*/  IADD3 R2, P0, PT, R12.reuse, UR6, RZ ;  /* 0x000000060c027c10 */ /* 0x041fe2000ff1e0ff */
[----:B------:R0:W4:Y:S01]  /*0880*/  LDG.E R167, desc[UR10][R6.64] ;  /* 0x0000000a06a77981 */ /* 0x000122000c1e1900 */
[----:B------:R-:W-:Y:S02]  /*0890*/  IADD3 R14, P1, PT, R12, UR12, RZ ;  /* 0x0000000c0c0e7c10 */ /* 0x000fe4000ff3e0ff */
[C---:B------:R-:W-:Y:S01]  /*08a0*/  IADD3.X R3, PT, PT, R13.reuse, UR7, RZ, P0, !PT ;  /* 0x000000070d037c10 */ /* 0x040fe200087fe4ff */
[----:B------:R-:W4:Y:S01]  /*08b0*/  LDG.E R160, desc[UR10][R12.64] ;  /* 0x0000000a0ca07981 */ /* 0x000f22000c1e1900 */
[----:B------:R-:W-:Y:S02]  /*08c0*/  IADD3.X R15, PT, PT, R13, UR4, RZ, P1, !PT ;  /* 0x000000040d0f7c10 */ /* 0x000fe40008ffe4ff */
[C---:B-1----:R-:W-:Y:S01]  /*08d0*/  IADD3 R4, P0, PT, R14.reuse, UR6, RZ ;  /* 0x000000060e047c10 */ /* 0x042fe2000ff1e0ff */
        /* <DEDUP_REMOVED lines=438> */
[----:B------:R-:W4:Y:S01]  /*2440*/  LDG.E R19, desc[UR10][R4.64] ;  /* 0x0000000a04137981 */ /* 0x000f22000c1e1900 */
[----:B------:R-:W-:Y:S02]  /*2450*/  IADD3 R10, P1, PT, R8, UR12, RZ ;  /* 0x0000000c080a7c10 */ /* 0x000fe4000ff3e0ff */
[C---:B------:R-:W-:Y:S01]  /*2460*/  IADD3.X R7, PT, PT, R9.reuse, UR7, RZ, P0, !PT ;  /* 0x0000000709077c10 */ /* 0x040fe200087fe4ff */
[----:B------:R-:W4:Y:S01]  /*2470*/  LDG.E R12, desc[UR10][R8.64] ;  /* 0x0000000a080c7981 */ /* 0x000f22000c1e1900 */
[----:B------:R-:W-:-:S02]  /*2480*/  IADD3.X R11, PT, PT, R9, UR4, RZ, P1, !PT ;  /* 0x00000004090b7c10 */ /* 0x000fc40008ffe4ff */
[C---:B-1----:R-:W-:Y:S01]  /*2490*/  IADD3 R2, P0, PT, R10.reuse, UR6, RZ ;  /* 0x000000060a027c10 */ /* 0x042fe2000ff1e0ff */
[----:B------:R-:W4:Y:S01]  /*24a0*/  LDG.E R13, desc[UR10][R6.64] ;  /* 0x0000000a060d7981 */ /* 0x000f22000c1e1900 */
[----:B------:R-:W-:Y:S02]  /*24b0*/  IADD3 R184, P1, PT, R10, UR12, RZ ;  /* 0x0000000c0ab87c10 */ /* 0x000fe4000ff3e0ff */
[C---:B------:R-:W-:Y:S01]  /*24c0*/  IADD3.X R3, PT, PT, R11.reuse, UR7, RZ, P0, !PT ;  /* 0x000000070b037c10 */ /* 0x040fe200087fe4ff */
[----:B------:R-:W4:Y:S01]  /*24d0*/  LDG.E R14, desc[UR10][R10.64] ;  /* 0x0000000a0a0e7981 */ /* 0x000f22000c1e1900 */
[----:B------:R-:W-:Y:S02]  /*24e0*/  IADD3.X R185, PT, PT, R11, UR4, RZ, P1, !PT ;  /* 0x000000040bb97c10 */ /* 0x000fe40008ffe4ff */
[C---:B------:R-:W-:Y:S01]  /*24f0*/  IADD3 R186, P0, PT, R184.reuse, UR6, RZ ;  /* 0x00000006b8ba7c10 */ /* 0x040fe2000ff1e0ff */
[----:B------:R0:W4:Y:S01]  /*2500*/  LDG.E R15, desc[UR10][R2.64] ;  /* 0x0000000a020f7981 */ /* 0x000122000c1e1900 */
[----:B------:R-:W-:-:S02]  /*2510*/  IADD3 R204, P1, PT, R184, UR12, RZ ;  /* 0x0000000cb8cc7c10 */ /* 0x000fc4000ff3e0ff */
[C---:B------:R-:W-:Y:S01]  /*2520*/  IADD3.X R187, PT, PT, R185.reuse, UR7, RZ, P0, !PT ;  /* 0x00000007b9bb7c10 */ /* 0x040fe200087fe4ff */
[----:B------:R-:W4:Y:S01]  /*2530*/  LDG.E R8, desc[UR10][R184.64] ;  /* 0x0000000ab8087981 */ /* 0x000f22000c1e1900 */
[----:B------:R-:W-:Y:S02]  /*2540*/  IADD3.X R205, PT, PT, R185, UR4, RZ, P1, !PT ;  /* 0x00000004b9cd7c10 */ /* 0x000fe40008ffe4ff */
[C---:B------:R-:W-:Y:S01]  /*2550*/  IADD3 R206, P0, PT, R204.reuse, UR6, RZ ;  /* 0x00000006ccce7c10 */ /* 0x040fe2000ff1e0ff */
[----:B------:R-:W4:Y:S01]  /*2560*/  LDG.E R9, desc[UR10][R186.64] ;  /* 0x0000000aba097981 */ /* 0x000f22000c1e1900 */
[----:B------:R-:W-:Y:S02]  /*2570*/  IADD3 R208, P1, PT, R204, UR12, RZ ;  /* 0x0000000cccd07c10 */ /* 0x000fe4000ff3e0ff */
[C---:B------:R-:W-:Y:S01]  /*2580*/  IADD3.X R207, PT, PT, R205.reuse, UR7, RZ, P0, !PT ;  /* 0x00000007cdcf7c10 */ /* 0x040fe200087fe4ff */
[----:B------:R1:W4:Y:S01]  /*2590*/  LDG.E R10, desc[UR10][R204.64] ;  /* 0x0000000acc0a7981 */ /* 0x000322000c1e1900 */
[----:B------:R-:W-:-:S02]  /*25a0*/  IADD3.X R209, PT, PT, R205, UR4, RZ, P1, !PT ;  /* 0x00000004cdd17c10 */ /* 0x000fc40008ffe4ff */
[C---:B0-----:R-:W-:Y:S01]  /*25b0*/  IADD3 R2, P0, PT, R208.reuse, UR6, RZ ;  /* 0x00000006d0027c10 */ /* 0x041fe2000ff1e0ff */
[----:B------:R0:W4:Y:S01]  /*25c0*/  LDG.E R11, desc[UR10][R206.64] ;  /* 0x0000000ace0b7981 */ /* 0x000122000c1e1900 */
[----:B------:R-:W-:Y:S02]  /*25d0*/  IADD3 R210, P1, PT, R208, UR12, RZ ;  /* 0x0000000cd0d27c10 */ /* 0x000fe4000ff3e0ff */
[C---:B------:R-:W-:Y:S01]  /*25e0*/  IADD3.X R3, PT, PT, R209.reuse, UR7, RZ, P0, !PT ;  /* 0x00000007d1037c10 */ /* 0x040fe200087fe4ff */
[----:B------:R2:W4:Y:S01]  /*25f0*/  LDG.E R4, desc[UR10][R208.64] ;  /* 0x0000000ad0047981 */ /* 0x000522000c1e1900 */
[----:B------:R-:W-:Y:S02]  /*2600*/  IADD3.X R211, PT, PT, R209, UR4, RZ, P1, !PT ;  /* 0x00000004d1d37c10 */ /* 0x000fe40008ffe4ff */
[C---:B------:R-:W-:Y:S01]  /*2610*/  IADD3 R216, P0, PT, R210.reuse, UR6, RZ ;  /* 0x00000006d2d87c10 */ /* 0x040fe2000ff1e0ff */
[----:B------:R-:W4:Y:S01]  /*2620*/  LDG.E R5, desc[UR10][R2.64] ;  /* 0x0000000a02057981 */ /* 0x000f22000c1e1900 */
[----:B------:R-:W-:-:S02]  /*2630*/  IADD3 R220, P1, PT, R210, UR12, RZ ;  /* 0x0000000cd2dc7c10 */ /* 0x000fc4000ff3e0ff */
[C---:B------:R-:W-:Y:S01]  /*2640*/  IADD3.X R217, PT, PT, R211.reuse, UR7, RZ, P0, !PT ;  /* 0x00000007d3d97c10 */ /* 0x040fe200087fe4ff */
[----:B------:R-:W4:Y:S01]  /*2650*/  LDG.E R6, desc[UR10][R210.64] ;  /* 0x0000000ad2067981 */ /* 0x000f22000c1e1900 */
[----:B------:R-:W-:Y:S02]  /*2660*/  IADD3.X R221, PT, PT, R211, UR4, RZ, P1, !PT ;  /* 0x00000004d3dd7c10 */ /* 0x000fe40008ffe4ff */
[C---:B-1----:R-:W-:Y:S01]  /*2670*/  IADD3 R204, P0, PT, R220.reuse, UR6, RZ ;  /* 0x00000006dccc7c10 */ /* 0x042fe2000ff1e0ff */
[----:B------:R1:W4:Y:S01]  /*2680*/  LDG.E R7, desc[UR10][R216.64] ;  /* 0x0000000ad8077981 */ /* 0x000322000c1e1900 */
[----:B0-----:R-:W-:Y:S02]  /*2690*/  IADD3 R206, P1, PT, R220, UR12, RZ ;  /* 0x0000000cdcce7c10 */ /* 0x001fe4000ff3e0ff */
[C---:B------:R-:W-:Y:S01]  /*26a0*/  IADD3.X R205, PT, PT, R221.reuse, UR7, RZ, P0, !PT ;  /* 0x00000007ddcd7c10 */ /* 0x040fe200087fe4ff */
[----:B------:R0:W4:Y:S01]  /*26b0*/  LDG.E R184, desc[UR10][R220.64] ;  /* 0x0000000adcb87981 */ /* 0x000122000c1e1900 */
[----:B------:R-:W-:-:S02]  /*26c0*/  IADD3.X R207, PT, PT, R221, UR4, RZ, P1, !PT ;  /* 0x00000004ddcf7c10 */ /* 0x000fc40008ffe4ff */
[C---:B--2---:R-:W-:Y:S01]  /*26d0*/  IADD3 R208, P0, PT, R206.reuse, UR6, RZ ;  /* 0x00000006ced07c10 */ /* 0x044fe2000ff1e0ff */
[----:B------:R2:W4:Y:S03]  /*26e0*/  LDG.E R185, desc[UR10][R204.64] ;  /* 0x0000000accb97981 */ /* 0x000526000c1e1900 */
[----:B------:R-:W-:Y:S01]  /*26f0*/  IADD3.X R209, PT, PT, R207, UR7, RZ, P0, !PT ;  /* 0x00000007cfd17c10 */ /* 0x000fe200087fe4ff */
[----:B------:R3:W4:Y:S01]  /*2700*/  LDG.E R186, desc[UR10][R206.64] ;  /* 0x0000000aceba7981 */ /* 0x000722000c1e1900 */
[----:B------:R-:W-:-:S03]  /*2710*/  IADD3 R214, P0, PT, R206, UR12, RZ ;  /* 0x0000000cced67c10 */ /* 0x000fc6000ff1e0ff */
[----:B------:R3:W4:Y:S01]  /*2720*/  LDG.E R187, desc[UR10][R208.64] ;  /* 0x0000000ad0bb7981 */ /* 0x000722000c1e1900 */
[----:B------:R-:W-:Y:S02]  /*2730*/  IADD3.X R215, PT, PT, R207, UR4, RZ, P0, !PT ;  /* 0x00000004cfd77c10 */ /* 0x000fe400087fe4ff */
[----:B-1----:R-:W-:-:S04]  /*2740*/  IADD3 R216, P0, PT, R214, UR12, RZ ;  /* 0x0000000cd6d87c10 */ /* 0x002fc8000ff1e0ff */
[----:B------:R-:W-:Y:S02]  /*2750*/  IADD3.X R217, PT, PT, R215, UR4, RZ, P0, !PT ;  /* 0x00000004d7d97c10 */ /* 0x000fe400087fe4ff */
[----:B------:R-:W-:-:S04]  /*2760*/  IADD3 R218, P0, PT, R216, UR12, RZ ;  /* 0x0000000cd8da7c10 */ /* 0x000fc8000ff1e0ff */
[----:B------:R-:W-:Y:S02]  /*2770*/  IADD3.X R219, PT, PT, R217, UR4, RZ, P0, !PT ;  /* 0x00000004d9db7c10 */ /* 0x000fe400087fe4ff */
[----:B0-----:R-:W-:-:S04]  /*2780*/  IADD3 R220, P0, PT, R218, UR12, RZ ;  /* 0x0000000cdadc7c10 */ /* 0x001fc8000ff1e0ff */
[----:B------:R-:W-:Y:S02]  /*2790*/  IADD3.X R221, PT, PT, R219, UR4, RZ, P0, !PT ;  /* 0x00000004dbdd7c10 */ /* 0x000fe400087fe4ff */
[----:B------:R-:W-:-:S04]  /*27a0*/  IADD3 R222, P0, PT, R220, UR12, RZ ;  /* 0x0000000cdcde7c10 */ /* 0x000fc8000ff1e0ff */
        /* <DEDUP_REMOVED lines=15> */
[----:B--2---:R-:W-:-:S04]  /*28a0*/  IADD3 R204, P0, PT, R2, UR12, RZ ;  /* 0x0000000c02cc7c10 */ /* 0x004fc8000ff1e0ff */
[----:B------:R-:W-:Y:S02]  /*28b0*/  IADD3.X R205, PT, PT, R3, UR4, RZ, P0, !PT ;  /* 0x0000000403cd7c10 */ /* 0x000fe400087fe4ff */
[----:B---3--:R-:W-:-:S04]  /*28c0*/  IADD3 R206, P0, PT, R204, UR12, RZ ;  /* 0x0000000cccce7c10 */ /* 0x008fc8000ff1e0ff */
[----:B------:R-:W-:Y:S02]  /*28d0*/  IADD3.X R207, PT, PT, R205, UR4, RZ, P0, !PT ;  /* 0x00000004cdcf7c10 */ /* 0x000fe400087fe4ff */
[----:B------:R-:W-:-:S04]  /*28e0*/  IADD3 R208, P0, PT, R206, UR12, RZ ;  /* 0x0000000cced07c10 */ /* 0x000fc8000ff1e0ff */
[----:B------:R-:W-:Y:S02]  /*28f0*/  IADD3.X R209, PT, PT, R207, UR4, RZ, P0, !PT ;  /* 0x00000004cfd17c10 */ /* 0x000fe400087fe4ff */
[----:B------:R-:W-:Y:S01]  /*2900*/  IADD3 R210, P0, PT, R208, UR12, RZ ;  /* 0x0000000cd0d27c10 */ /* 0x000fe2000ff1e0ff */
[----:B------:R0:W-:Y:S03]  /*2910*/  STL.128 [R1+0x6f0], R200 ;  /* 0x0006f0c801007387 */ /* 0x0001e60000100c00 */
[----:B------:R-:W-:Y:S01]  /*2920*/  IADD3.X R211, PT, PT, R209, UR4, RZ, P0, !PT ;  /* 0x00000004d1d37c10 */ /* 0x000fe200087fe4ff */
[----:B------:R1:W-:Y:S01]  /*2930*/  STL.128 [R1+0x700], R196 ;  /* 0x000700c401007387 */ /* 0x0003e20000100c00 */
[----:B0-----:R-:W-:-:S04]  /*2940*/  IADD3 R202, P0, PT, R210, UR12, RZ ;  /* 0x0000000cd2ca7c10 */ /* 0x001fc8000ff1e0ff */
[----:B------:R-:W-:Y:S02]  /*2950*/  IADD3.X R203, PT, PT, R211, UR4, RZ, P0, !PT ;  /* 0x00000004d3cb7c10 */ /* 0x000fe400087fe4ff */
[----:B------:R-:W-:-:S04]  /*2960*/  IADD3 R200, P0, PT, R202, UR12, RZ ;  /* 0x0000000ccac87c10 */ /* 0x000fc8000ff1e0ff */
[----:B------:R-:W-:Y:S02]  /*2970*/  IADD3.X R201, PT, PT, R203, UR4, RZ, P0, !PT ;  /* 0x00000004cbc97c10 */ /* 0x000fe400087fe4ff */
[----:B-1----:R-:W-:-:S04]  /*2980*/  IADD3 R198, P0, PT, R200, UR12, RZ ;  /* 0x0000000cc8c67c10 */ /* 0x002fc8000ff1e0ff */
        /* <DEDUP_REMOVED lines=22> */
[----:B----4-:R0:W-:Y:S03]  /*2af0*/  STL.128 [R1+0x750], R172 ;  /* 0x000750ac01007387 */ /* 0x0101e60000100c00 */
        /* <DEDUP_REMOVED lines=56> */
[----:B-1----:R-:W-:Y:S01]  /*2e80*/  IADD3 R128, P0, PT, R134, UR12, RZ ;  /* 0x0000000c86807c10 */ /* 0x002fe2000ff1e0ff */
[----:B------:R-:W-:Y:S03]  /*2e90*/  STL.128 [R1+0x810], R124 ;  /* 0x0008107c01007387 */ /* 0x000fe60000100c00 */
[----:B------:R-:W-:Y:S01]  /*2ea0*/  IADD3.X R129, PT, PT, R135, UR4, RZ, P0, !PT ;  /* 0x0000000487817c10 */ /* 0x000fe200087fe4ff */
[----:B------:R0:W-:Y:S04]  /*2eb0*/  STL.128 [R1+0x820], R120 ;  /* 0x0008207801007387 */ /* 0x0001e80000100c00 */
[----:B------:R-:W-:Y:S04]  /*2ec0*/  STL.128 [R1+0x830], R116 ;  /* 0x0008307401007387 */ /* 0x000fe80000100c00 */
[----:B------:R-:W-:Y:S04]  /*2ed0*/  STL.128 [R1+0x840], R112 ;  /* 0x0008407001007387 */ /* 0x000fe80000100c00 */
[----:B------:R1:W-:Y:S01]  /*2ee0*/  STL.128 [R1+0x850], R108 ;  /* 0x0008506c01007387 */ /* 0x0003e20000100c00 */
[----:B0-----:R-:W-:-:S03]  /*2ef0*/  IADD3 R120, P0, PT, R128, UR12, RZ ;  /* 0x0000000c80787c10 */ /* 0x001fc6000ff1e0ff */
[----:B------:R-:W-:Y:S01]  /*2f00*/  STL.128 [R1+0x860], R104 ;  /* 0x0008606801007387 */ /* 0x000fe20000100c00 */
[----:B------:R-:W-:-:S03]  /*2f10*/  IADD3.X R121, PT, PT, R129, UR4, RZ, P0, !PT ;  /* 0x0000000481797c10 */ /* 0x000fc600087fe4ff */
[----:B------:R-:W-:Y:S01]  /*2f20*/  STL.128 [R1+0x870], R100 ;  /* 0x0008706401007387 */ /* 0x000fe20000100c00 */
[----:B-1----:R-:W-:-:S03]  /*2f30*/  IADD3 R108, P0, PT, R120, UR12, RZ ;  /* 0x0000000c786c7c10 */ /* 0x002fc6000ff1e0ff */
[----:B------:R0:W-:Y:S01]  /*2f40*/  STL.128 [R1+0x880], R96 ;  /* 0x0008806001007387 */ /* 0x0001e20000100c00 */
[----:B------:R-:W-:-:S03]  /*2f50*/  IADD3.X R109, PT, PT, R121, UR4, RZ, P0, !PT ;  /* 0x00000004796d7c10 */ /* 0x000fc600087fe4ff */
        /* <DEDUP_REMOVED lines=13> */
[----:B0-----:R-:W-:-:S04]  /*3030*/  IADD3 R72, P0, PT, R84, UR12, RZ ;  /* 0x0000000c54487c10 */ /* 0x001fc8000ff1e0ff */
[----:B------:R-:W-:Y:S02]  /*3040*/  IADD3.X R73, PT, PT, R85, UR4, RZ, P0, !PT ;  /* 0x0000000455497c10 */ /* 0x000fe400087fe4ff */
[----:B-1----:R-:W-:-:S04]  /*3050*/  IADD3 R60, P0, PT, R72, UR12, RZ ;  /* 0x0000000c483c7c10 */ /* 0x002fc8000ff1e0ff */
[----:B------:R-:W-:Y:S02]  /*3060*/  IADD3.X R61, PT, PT, R73, UR4, RZ, P0, !PT ;  /* 0x00000004493d7c10 */ /* 0x000fe400087fe4ff */
[----:B------:R-:W-:Y:S01]  /*3070*/  IADD3 R62, P0, PT, R60, UR12, RZ ;  /* 0x0000000c3c3e7c10 */ /* 0x000fe2000ff1e0ff */
[----:B------:R-:W-:Y:S03]  /*3080*/  STL.128 [R1+0x920], R56 ;  /* 0x0009203801007387 */ /* 0x000fe60000100c00 */
[----:B------:R-:W-:Y:S01]  /*3090*/  IADD3.X R63, PT, PT, R61, UR4, RZ, P0, !PT ;  /* 0x000000043d3f7c10 */ /* 0x000fe200087fe4ff */
[----:B------:R-:W-:Y:S01]  /*30a0*/  STL.128 [R1+0x930], R52 ;  /* 0x0009303401007387 */ /* 0x000fe20000100c00 */
[----:B------:R-:W-:-:S03]  /*30b0*/  IADD3 R74, P0, PT, R62, UR12, RZ ;  /* 0x0000000c3e4a7c10 */ /* 0x000fc6000ff1e0ff */
[----:B------:R-:W-:Y:S01]  /*30c0*/  STL.128 [R1+0x940], R48 ;  /* 0x0009403001007387 */ /* 0x000fe20000100c00 */
[----:B------:R-:W-:-:S03]  /*30d0*/  IADD3.X R75, PT, PT, R63, UR4, RZ, P0, !PT ;  /* 0x000000043f4b7c10 */ /* 0x000fc600087fe4ff */
[----:B------:R-:W-:Y:S01]  /*30e0*/  STL.128 [R1+0x950], R44 ;  /* 0x0009502c01007387 */ /* 0x000fe20000100c00 */
[----:B------:R-:W-:-:S03]  /*30f0*/  IADD3 R86, P0, PT, R74, UR12, RZ ;  /* 0x0000000c4a567c10 */ /* 0x000fc6000ff1e0ff */
[----:B------:R-:W-:Y:S04]  /*3100*/  STL.128 [R1+0x960], R40 ;  /* 0x0009602801007387 */ /* 0x000fe80000100c00 */
[----:B------:R-:W-:Y:S04]  /*3110*/  STL.128 [R1+0x970], R36 ;  /* 0x0009702401007387 */ /* 0x000fe80000100c00 */
[----:B------:R-:W-:Y:S01]  /*3120*/  STL.128 [R1+0x980], R32 ;  /* 0x0009802001007387 */ /* 0x000fe20000100c00 */
[----:B------:R-:W-:-:S03]  /*3130*/  IADD3.X R87, PT, PT, R75, UR4, RZ, P0, !PT ;  /* 0x000000044b577c10 */ /* 0x000fc600087fe4ff */
[----:B------:R-:W-:Y:S04]  /*3140*/  STL.128 [R1+0x990], R28 ;  /* 0x0009901c01007387 */ /* 0x000fe80000100c00 */
[----:B------:R-:W-:Y:S04]  /*3150*/  STL.128 [R1+0x9a0], R24 ;  /* 0x0009a01801007387 */ /* 0x000fe80000100c00 */
[----:B------:R-:W-:Y:S04]  /*3160*/  STL.128 [R1+0x9b0], R20 ;  /* 0x0009b01401007387 */ /* 0x000fe80000100c00 */
[----:B------:R0:W-:Y:S04]  /*3170*/  STL.128 [R1+0x9c0], R16 ;  /* 0x0009c01001007387 */ /* 0x0001e80000100c00 */
[----:B------:R1:W-:Y:S01]  /*3180*/  STL.128 [R1+0x9d0], R12 ;  /* 0x0009d00c01007387 */ /* 0x0003e20000100c00 */
[----:B0-----:R-:W-:-:S04]  /*3190*/  IADD3 R16, P0, PT, R214, UR6, RZ ;  /* 0x00000006d6107c10 */ /* 0x001fc8000ff1e0ff */
[----:B------:R-:W-:Y:S02]  /*31a0*/  IADD3.X R17, PT, PT, R215, UR7, RZ, P0, !PT ;  /* 0x00000007d7117c10 */ /* 0x000fe400087fe4ff */
[----:B-1----:R-:W-:-:S04]  /*31b0*/  IADD3 R12, P0, PT, R216, UR6, RZ ;  /* 0x00000006d80c7c10 */ /* 0x002fc8000ff1e0ff */
        /* <DEDUP_REMOVED lines=13> */
[----:B------:R-:W-:Y:S01]  /*3290*/  IADD3 R30, P0, PT, R230, UR6, RZ ;  /* 0x00000006e61e7c10 */ /* 0x000fe2000ff1e0ff */
[----:B------:R-:W0:Y:S03]  /*32a0*/  LDC.64 R76, c[0x0][0x3c0] ;  /* 0x0000f000ff4c7b82 */ /* 0x000e260000000a00 */
        /* <DEDUP_REMOVED lines=10> */
[----:B------:R-:W-:Y:S03]  /*3350*/  STL.128 [R1+0x9e0], R8 ;  /* 0x0009e00801007387 */ /* 0x000fe60000100c00 */
[----:B------:R-:W-:Y:S01]  /*3360*/  IADD3.X R41, PT, PT, R207, UR7, RZ, P0, !PT ;  /* 0x00000007cf297c10 */ /* 0x000fe200087fe4ff */
[----:B------:R1:W-:Y:S01]  /*3370*/  STL.128 [R1+0x9f0], R4 ;  /* 0x0009f00401007387 */ /* 0x0003e20000100c00 */
[----:B------:R-:W-:-:S03]  /*3380*/  IADD3 R42, P0, PT, R208, UR6, RZ ;  /* 0x00000006d02a7c10 */ /* 0x000fc6000ff1e0ff */
[----:B0-----:R-:W5:Y:S01]  /*3390*/  LDG.E R105, desc[UR10][R76.64+0x318] ;  /* 0x0003180a4c697981 */ /* 0x001f62000c1e1900 */
[----:B------:R-:W-:-:S03]  /*33a0*/  IADD3.X R43, PT, PT, R209, UR7, RZ, P0, !PT ;  /* 0x00000007d12b7c10 */ /* 0x000fc600087fe4ff */
[----:B------:R-:W-:Y:S04]  /*33b0*/  STL.128 [R1+0xa00], R184 ;  /* 0x000a00b801007387 */ /* 0x000fe80000100c00 */
[----:B------:R-:W2:Y:S04]  /*33c0*/  LDG.E R15, desc[UR10][R24.64] ;  /* 0x0000000a180f7981 */ /* 0x000ea8000c1e1900 */
[----:B-1----:R-:W3:Y:S04]  /*33d0*/  LDG.E R5, desc[UR10][R16.64] ;  /* 0x0000000a10057981 */ /* 0x002ee8000c1e1900 */
[----:B------:R-:W4:Y:S04]  /*33e0*/  LDG.E R9, desc[UR10][R18.64] ;  /* 0x0000000a12097981 */ /* 0x000f28000c1e1900 */
[----:B------:R-:W2:Y:S04]  /*33f0*/  LDG.E R25, desc[UR10][R34.64] ;  /* 0x0000000a22197981 */ /* 0x000ea8000c1e1900 */
[----:B------:R-:W2:Y:S04]  /*3400*/  LDG.E R17, desc[UR10][R26.64] ;  /* 0x0000000a1a117981 */ /* 0x000ea8000c1e1900 */
[----:B------:R-:W2:Y:S04]  /*3410*/  LDG.E R19, desc[UR10][R28.64] ;  /* 0x0000000a1c137981 */ /* 0x000ea8000c1e1900 */
[----:B------:R-:W4:Y:S04]  /*3420*/  LDG.E R11, desc[UR10][R20.64] ;  /* 0x0000000a140b7981 */ /* 0x000f28000c1e1900 */
[----:B------:R0:W2:Y:S04]  /*3430*/  LDG.E R26, desc[UR10][R2.64] ;  /* 0x0000000a021a7981 */ /* 0x0000a8000c1e1900 */
[----:B------:R-:W2:Y:S04]  /*3440*/  LDG.E R27, desc[UR10][R36.64] ;  /* 0x0000000a241b7981 */ /* 0x000ea8000c1e1900 */
[----:B------:R-:W2:Y:S01]  /*3450*/  LDG.E R29, desc[UR10][R38.64] ;  /* 0x0000000a261d7981 */ /* 0x000ea2000c1e1900 */
[----:B0-----:R-:W-:-:S03]  /*3460*/  IADD3 R2, P0, PT, R210, UR6, RZ ;  /* 0x00000006d2027c10 */ /* 0x001fc6000ff1e0ff */
[----:B------:R-:W2:Y:S01]  /*3470*/  LDG.E R21, desc[UR10][R30.64] ;  /* 0x0000000a1e157981 */ /* 0x000ea2000c1e1900 */
[----:B------:R-:W-:Y:S02]  /*3480*/  IADD3.X R3, PT, PT, R211, UR7, RZ, P0, !PT ;  /* 0x00000007d3037c10 */ /* 0x000fe400087fe4ff */
[----:B------:R-:W-:Y:S01]  /*3490*/  IADD3 R44, P0, PT, R202, UR6, RZ ;  /* 0x00000006ca2c7c10 */ /* 0x000fe2000ff1e0ff */
[----:B------:R-:W3:Y:S03]  /*34a0*/  LDG.E R7, desc[UR10][R12.64] ;  /* 0x0000000a0c077981 */ /* 0x000ee6000c1e1900 */
[----:B------:R-:W-:Y:S01]  /*34b0*/  IADD3.X R45, PT, PT, R203, UR7, RZ, P0, !PT ;  /* 0x00000007cb2d7c10 */ /* 0x000fe200087fe4ff */
[----:B------:R0:W2:Y:S01]  /*34c0*/  LDG.E R35, desc[UR10][R2.64] ;  /* 0x0000000a02237981 */ /* 0x0000a2000c1e1900 */
[----:B------:R-:W-:-:S03]  /*34d0*/  IADD3 R46, P0, PT, R200, UR6, RZ ;  /* 0x00000006c82e7c10 */ /* 0x000fc6000ff1e0ff */
[----:B------:R-:W2:Y:S01]  /*34e0*/  LDG.E R37, desc[UR10][R44.64] ;  /* 0x0000000a2c257981 */ /* 0x000ea2000c1e1900 */
[----:B------:R-:W-:Y:S02]  /*34f0*/  IADD3.X R47, PT, PT, R201, UR7, RZ, P0, !PT ;  /* 0x00000007c92f7c10 */ /* 0x000fe400087fe4ff */
[----:B------:R-:W-:Y:S01]  /*3500*/  IADD3 R48, P0, PT, R198, UR6, RZ ;  /* 0x00000006c6307c10 */ /* 0x000fe2000ff1e0ff */
[----:B------:R-:W2:Y:S03]  /*3510*/  LDG.E R31, desc[UR10][R40.64] ;  /* 0x0000000a281f7981 */ /* 0x000ea6000c1e1900 */
[----:B------:R-:W-:Y:S01]  /*3520*/  IADD3.X R49, PT, PT, R199, UR7, RZ, P0, !PT ;  /* 0x00000007c7317c10 */ /* 0x000fe200087fe4ff */
[----:B------:R-:W2:Y:S01]  /*3530*/  LDG.E R39, desc[UR10][R46.64] ;  /* 0x0000000a2e277981 */ /* 0x000ea2000c1e1900 */
[----:B------:R-:W-:-:S03]  /*3540*/  IADD3 R50, P0, PT, R196, UR6, RZ ;  /* 0x00000006c4327c10 */ /* 0x000fc6000ff1e0ff */
[----:B------:R-:W2:Y:S01]  /*3550*/  LDG.E R13, desc[UR10][R22.64] ;  /* 0x0000000a160d7981 */ /* 0x000ea2000c1e1900 */
[----:B------:R-:W-:Y:S02]  /*3560*/  IADD3.X R51, PT, PT, R197, UR7, RZ, P0, !PT ;  /* 0x00000007c5337c10 */ /* 0x000fe400087fe4ff */
[----:B0-----:R-:W-:Y:S01]  /*3570*/  IADD3 R2, P0, PT, R192, UR6, RZ ;  /* 0x00000006c0027c10 */ /* 0x001fe2000ff1e0ff */
[----:B------:R-:W2:Y:S03]  /*3580*/  LDG.E R41, desc[UR10][R48.64] ;  /* 0x0000000a30297981 */ /* 0x000ea6000c1e1900 */
[----:B------:R-:W-:Y:S01]  /*3590*/  IADD3.X R3, PT, PT, R193, UR7, RZ, P0, !PT ;  /* 0x00000007c1037c10 */ /* 0x000fe200087fe4ff */
[----:B------:R-:W2:Y:S01]  /*35a0*/  LDG.E R112, desc[UR10][R150.64] ;  /* 0x0000000a96707981 */ /* 0x000ea2000c1e1900 */
[----:B------:R-:W-:-:S03]  /*35b0*/  IADD3 R54, P0, PT, R194, UR6, RZ ;  /* 0x00000006c2367c10 */ /* 0x000fc6000ff1e0ff */
[----:B------:R0:W2:Y:S01]  /*35c0*/  LDG.E R45, desc[UR10][R2.64] ;  /* 0x0000000a022d7981 */ /* 0x0000a2000c1e1900 */
        /* <DEDUP_REMOVED lines=8> */
[----:B------:R-:W-:Y:S01]  /*3650*/  IADD3 R64, P0, PT, R182, UR6, RZ ;  /* 0x00000006b6407c10 */ /* 0x000fe2000ff1e0ff */
[----:B------:R-:W2:Y:S03]  /*3660*/  LDG.E R33, desc[UR10][R42.64] ;  /* 0x0000000a2a217981 */ /* 0x000ea6000c1e1900 */
[----:B------:R-:W-:Y:S01]  /*3670*/  IADD3.X R65, PT, PT, R183, UR7, RZ, P0, !PT ;  /* 0x00000007b7417c10 */ /* 0x000fe200087fe4ff */
[----:B------:R-:W2:Y:S01]  /*3680*/  LDG.E R126, desc[UR10][R140.64] ;  /* 0x0000000a8c7e7981 */ /* 0x000ea2000c1e1900 */
[----:B0-----:R-:W-:-:S03]  /*3690*/  IADD3 R2, P0, PT, R180, UR6, RZ ;  /* 0x00000006b4027c10 */ /* 0x001fc6000ff1e0ff */
[----:B------:R-:W2:Y:S01]  /*36a0*/  LDG.E R53, desc[UR10][R64.64] ;  /* 0x0000000a40357981 */ /* 0x000ea2000c1e1900 */
[----:B------:R-:W-:Y:S02]  /*36b0*/  IADD3.X R3, PT, PT, R181, UR7, RZ, P0, !PT ;  /* 0x00000007b5037c10 */ /* 0x000fe400087fe4ff */
[----:B------:R-:W-:Y:S01]  /*36c0*/  IADD3 R68, P0, PT, R178, UR6, RZ ;  /* 0x00000006b2447c10 */ /* 0x000fe2000ff1e0ff */
[----:B------:R-:W2:Y:S03]  /*36d0*/  LDG.E R43, desc[UR10][R50.64] ;  /* 0x0000000a322b7981 */ /* 0x000ea6000c1e1900 */
        /* <DEDUP_REMOVED lines=20> */
[----:B------:R-:W3:Y:S03]  /*3820*/  LDG.E R4, desc[UR10][R214.64] ;  /* 0x0000000ad6047981 */ /* 0x000ee6000c1e1900 */
[----:B------:R-:W-:Y:S01]  /*3830*/  IADD3.X R93, PT, PT, R167, UR7, RZ, P0, !PT ;  /* 0x00000007a75d7c10 */ /* 0x000fe200087fe4ff */
[----:B------:R-:W2:Y:S01]  /*3840*/  LDG.E R71, desc[UR10][R82.64] ;  /* 0x0000000a52477981 */ /* 0x000ea2000c1e1900 */
[----:B------:R-:W-:-:S03]  /*3850*/  IADD3 R94, P0, PT, R164, UR6, RZ ;  /* 0x00000006a45e7c10 */ /* 0x000fc6000ff1e0ff */
[----:B------:R-:W2:Y:S01]  /*3860*/  LDG.E R77, desc[UR10][R92.64] ;  /* 0x0000000a5c4d7981 */ /* 0x000ea2000c1e1900 */
[----:B------:R-:W-:Y:S02]  /*3870*/  IADD3.X R95, PT, PT, R165, UR7, RZ, P0, !PT ;  /* 0x00000007a55f7c10 */ /* 0x000fe400087fe4ff */
[----:B------:R-:W-:Y:S01]  /*3880*/  IADD3 R100, P0, PT, R162, UR6, RZ ;  /* 0x00000006a2647c10 */ /* 0x000fe2000ff1e0ff */
[----:B------:R-:W3:Y:S03]  /*3890*/  LDG.E R6, desc[UR10][R216.64] ;  /* 0x0000000ad8067981 */ /* 0x000ee6000c1e1900 */
[----:B------:R-:W-:Y:S01]  /*38a0*/  IADD3.X R101, PT, PT, R163, UR7, RZ, P0, !PT ;  /* 0x00000007a3657c10 */ /* 0x000fe200087fe4ff */
[----:B------:R-:W2:Y:S01]  /*38b0*/  LDG.E R79, desc[UR10][R94.64] ;  /* 0x0000000a5e4f7981 */ /* 0x000ea2000c1e1900 */
[----:B0-----:R-:W-:-:S03]  /*38c0*/  IADD3 R2, P0, PT, R160, UR6, RZ ;  /* 0x00000006a0027c10 */ /* 0x001fc6000ff1e0ff */
[----:B------:R-:W2:Y:S01]  /*38d0*/  LDG.E R81, desc[UR10][R100.64] ;  /* 0x0000000a64517981 */ /* 0x000ea2000c1e1900 */
[----:B------:R-:W-:Y:S02]  /*38e0*/  IADD3.X R3, PT, PT, R161, UR7, RZ, P0, !PT ;  /* 0x00000007a1037c10 */ /* 0x000fe400087fe4ff */
[----:B------:R-:W-:Y:S01]  /*38f0*/  IADD3 R110, P0, PT, R158, UR6, RZ ;  /* 0x000000069e6e7c10 */ /* 0x000fe2000ff1e0ff */
[----:B------:R-:W4:Y:S03]  /*3900*/  LDG.E R8, desc[UR10][R218.64] ;  /* 0x0000000ada087981 */ /* 0x000f26000c1e1900 */
[----:B------:R-:W-:Y:S01]  /*3910*/  IADD3.X R111, PT, PT, R159, UR7, RZ, P0, !PT ;  /* 0x000000079f6f7c10 */ /* 0x000fe200087fe4ff */
[----:B------:R0:W2:Y:S01]  /*3920*/  LDG.E R83, desc[UR10][R2.64] ;  /* 0x0000000a02537981 */ /* 0x0000a2000c1e1900 */
[----:B------:R-:W-:-:S03]  /*3930*/  IADD3 R114, P0, PT, R156, UR6, RZ ;  /* 0x000000069c727c10 */ /* 0x000fc6000ff1e0ff */
[----:B------:R1:W2:Y:S01]  /*3940*/  LDG.E R93, desc[UR10][R110.64] ;  /* 0x0000000a6e5d7981 */ /* 0x0002a2000c1e1900 */
[----:B------:R-:W-:Y:S02]  /*3950*/  IADD3.X R115, PT, PT, R157, UR7, RZ, P0, !PT ;  /* 0x000000079d737c10 */ /* 0x000fe400087fe4ff */
[----:B------:R-:W-:Y:S01]  /*3960*/  IADD3 R116, P0, PT, R154, UR6, RZ ;  /* 0x000000069a747c10 */ /* 0x000fe2000ff1e0ff */
[----:B------:R-:W4:Y:S03]  /*3970*/  LDG.E R10, desc[UR10][R220.64] ;  /* 0x0000000adc0a7981 */ /* 0x000f26000c1e1900 */
        /* <DEDUP_REMOVED lines=9> */
[----:B-1----:R-:W-:-:S03]  /*3a10*/  IADD3 R110, P0, PT, R148, UR6, RZ ;  /* 0x00000006946e7c10 */ /* 0x002fc6000ff1e0ff */
[----:B------:R0:W2:Y:S01]  /*3a20*/  LDG.E R113, desc[UR10][R2.64] ;  /* 0x0000000a02717981 */ /* 0x0000a2000c1e1900 */
[----:B------:R-:W-:Y:S02]  /*3a30*/  IADD3.X R111, PT, PT, R149, UR7, RZ, P0, !PT ;  /* 0x00000007956f7c10 */ /* 0x000fe400087fe4ff */
[----:B------:R-:W-:Y:S01]  /*3a40*/  IADD3 R122, P0, PT, R144, UR6, RZ ;  /* 0x00000006907a7c10 */ /* 0x000fe2000ff1e0ff */
[----:B------:R-:W2:Y:S03]  /*3a50*/  LDG.E R114, desc[UR10][R148.64] ;  /* 0x0000000a94727981 */ /* 0x000ea6000c1e1900 */
[----:B------:R-:W-:Y:S01]  /*3a60*/  IADD3.X R123, PT, PT, R145, UR7, RZ, P0, !PT ;  /* 0x00000007917b7c10 */ /* 0x000fe200087fe4ff */
[----:B------:R1:W2:Y:S01]  /*3a70*/  LDG.E R115, desc[UR10][R110.64] ;  /* 0x0000000a6e737981 */ /* 0x0002a2000c1e1900 */
[----:B------:R-:W-:-:S03]  /*3a80*/  IADD3 R130, P0, PT, R146, UR6, RZ ;  /* 0x0000000692827c10 */ /* 0x000fc6000ff1e0ff */
[----:B------:R1:W2:Y:S01]  /*3a90*/  LDG.E R117, desc[UR10][R122.64] ;  /* 0x0000000a7a757981 */ /* 0x0002a2000c1e1900 */
[----:B------:R-:W-:Y:S02]  /*3aa0*/  IADD3.X R131, PT, PT, R147, UR7, RZ, P0, !PT ;  /* 0x0000000793837c10 */ /* 0x000fe400087fe4ff */
[----:B------:R-:W-:Y:S01]  /*3ab0*/  IADD3 R150, P0, PT, R142, UR6, RZ ;  /* 0x000000068e967c10 */ /* 0x000fe2000ff1e0ff */
[----:B------:R-:W2:Y:S03]  /*3ac0*/  LDG.E R116, desc[UR10][R144.64] ;  /* 0x0000000a90747981 */ /* 0x000ea6000c1e1900 */
[----:B------:R-:W-:Y:S01]  /*3ad0*/  IADD3.X R151, PT, PT, R143, UR7, RZ, P0, !PT ;  /* 0x000000078f977c10 */ /* 0x000fe200087fe4ff */
[----:B------:R1:W2:Y:S01]  /*3ae0*/  LDG.E R119, desc[UR10][R130.64] ;  /* 0x0000000a82777981 */ /* 0x0002a2000c1e1900 */
[----:B0-----:R-:W-:-:S03]  /*3af0*/  IADD3 R2, P0, PT, R140, UR6, RZ ;  /* 0x000000068c027c10 */ /* 0x001fc6000ff1e0ff */
[----:B------:R-:W2:Y:S01]  /*3b00*/  LDG.E R125, desc[UR10][R150.64] ;  /* 0x0000000a967d7981 */ /* 0x000ea2000c1e1900 */
[----:B------:R-:W-:Y:S02]  /*3b10*/  IADD3.X R3, PT, PT, R141, UR7, RZ, P0, !PT ;  /* 0x000000078d037c10 */ /* 0x000fe400087fe4ff */
[----:B-1----:R-:W-:Y:S01]  /*3b20*/  IADD3 R110, P0, PT, R138, UR6, RZ ;  /* 0x000000068a6e7c10 */ /* 0x002fe2000ff1e0ff */
        /* <DEDUP_REMOVED lines=11> */
[----:B------:R1:W2:Y:S01]  /*3be0*/  LDG.E R141, desc[UR10][R130.64] ;  /* 0x0000000a828d7981 */ /* 0x0002a2000c1e1900 */
[----:B------:R-:W-:Y:S02]  /*3bf0*/  IADD3.X R149, PT, PT, R135, UR7, RZ, P0, !PT ;  /* 0x0000000787957c10 */ /* 0x000fe400087fe4ff */
[----:B0-----:R-:W-:Y:S01]  /*3c00*/  IADD3 R2, P0, PT, R128, UR6, RZ ;  /* 0x0000000680027c10 */ /* 0x001fe2000ff1e0ff */
[----:B------:R0:W2:Y:S03]  /*3c10*/  LDG.E R136, desc[UR10][R128.64] ;  /* 0x0000000a80887981 */ /* 0x0000a6000c1e1900 */
[----:B------:R-:W-:Y:S01]  /*3c20*/  IADD3.X R3, PT, PT, R129, UR7, RZ, P0, !PT ;  /* 0x0000000781037c10 */ /* 0x000fe200087fe4ff */
[----:B------:R0:W2:Y:S01]  /*3c30*/  LDG.E R143, desc[UR10][R148.64] ;  /* 0x0000000a948f7981 */ /* 0x0000a2000c1e1900 */
[----:B-1----:R-:W-:-:S03]  /*3c40*/  IADD3 R110, P0, PT, R120, UR6, RZ ;  /* 0x00000006786e7c10 */ /* 0x002fc6000ff1e0ff */
        /* <DEDUP_REMOVED lines=10> */
[----:B------:R0:W2:Y:S03]  /*3cf0*/  LDG.E R102, desc[UR10][R152.64] ;  /* 0x0000000a98667981 */ /* 0x0000a6000c1e1900 */
[----:B------:R-:W-:Y:S01]  /*3d00*/  IADD3.X R129, PT, PT, R85, UR7, RZ, P0, !PT ;  /* 0x0000000755817c10 */ /* 0x000fe200087fe4ff */
[----:B------:R-:W2:Y:S01]  /*3d10*/  LDG.E R24, desc[UR10][R234.64] ;  /* 0x0000000aea187981 */ /* 0x000ea2000c1e1900 */
[----:B------:R-:W-:-:S03]  /*3d20*/  IADD3 R148, P0, PT, R72, UR6, RZ ;  /* 0x0000000648947c10 */ /* 0x000fc6000ff1e0ff */
[----:B------:R-:W2:Y:S01]  /*3d30*/  LDG.E R28, desc[UR10][R204.64] ;  /* 0x0000000acc1c7981 */ /* 0x000ea2000c1e1900 */
[----:B------:R-:W-:Y:S02]  /*3d40*/  IADD3.X R149, PT, PT, R73, UR7, RZ, P0, !PT ;  /* 0x0000000749957c10 */ /* 0x000fe400087fe4ff */
[----:B0-----:R-:W-:Y:S01]  /*3d50*/  IADD3 R152, P0, PT, R60, UR6, RZ ;  /* 0x000000063c987c10 */ /* 0x001fe2000ff1e0ff */
[----:B------:R-:W2:Y:S04]  /*3d60*/  LDG.E R30, desc[UR10][R206.64] ;  /* 0x0000000ace1e7981 */ /* 0x000ea8000c1e1900 */
[----:B------:R-:W2:Y:S01]  /*3d70*/  LDG.E R144, desc[UR10][R138.64] ;  /* 0x0000000a8a907981 */ /* 0x000ea2000c1e1900 */
[----:B------:R-:W-:-:S03]  /*3d80*/  IADD3.X R153, PT, PT, R61, UR7, RZ, P0, !PT ;  /* 0x000000073d997c10 */ /* 0x000fc600087fe4ff */
[----:B------:R-:W2:Y:S04]  /*3d90*/  LDG.E R32, desc[UR10][R208.64] ;  /* 0x0000000ad0207981 */ /* 0x000ea8000c1e1900 */
[----:B------:R-:W2:Y:S04]  /*3da0*/  LDG.E R34, desc[UR10][R210.64] ;  /* 0x0000000ad2227981 */ /* 0x000ea8000c1e1900 */
[----:B------:R0:W2:Y:S04]  /*3db0*/  LDG.E R137, desc[UR10][R2.64] ;  /* 0x0000000a02897981 */ /* 0x0000a8000c1e1900 */
[----:B------:R-:W2:Y:S01]  /*3dc0*/  LDG.E R138, desc[UR10][R120.64] ;  /* 0x0000000a788a7981 */ /* 0x000ea2000c1e1900 */
[----:B------:R-:W-:-:S03]  /*3dd0*/  IADD3 R90, P1, PT, R86, UR12, RZ ;  /* 0x0000000c565a7c10 */ /* 0x000fc6000ff3e0ff */
[----:B------:R-:W2:Y:S01]  /*3de0*/  LDG.E R36, desc[UR10][R202.64] ;  /* 0x0000000aca247981 */ /* 0x000ea2000c1e1900 */
[----:B0-----:R-:W0:Y:S03]  /*3df0*/  LDC.64 R2, c[0x0][0x3a8] ;  /* 0x0000ea00ff027b82 */ /* 0x001e260000000a00 */
[----:B------:R-:W2:Y:S04]  /*3e00*/  LDG.E R38, desc[UR10][R200.64] ;  /* 0x0000000ac8267981 */ /* 0x000ea8000c1e1900 */
[----:B------:R-:W2:Y:S04]  /*3e10*/  LDG.E R142, desc[UR10][R134.64] ;  /* 0x0000000a868e7981 */ /* 0x000ea8000c1e1900 */
[----:B------:R1:W2:Y:S04]  /*3e20*/  LDG.E R120, desc[UR10][R84.64] ;  /* 0x0000000a54787981 */ /* 0x0002a8000c1e1900 */
[----:B------:R-:W2:Y:S04]  /*3e30*/  LDG.E R40, desc[UR10][R198.64] ;  /* 0x0000000ac6287981 */ /* 0x000ea8000c1e1900 */
[----:B------:R-:W2:Y:S01]  /*3e40*/  LDG.E R42, desc[UR10][R196.64] ;  /* 0x0000000ac42a7981 */ /* 0x000ea2000c1e1900 */
[----:B-1----:R-:W1:Y:S03]  /*3e50*/  LDC.64 R84, c[0x0][0x3b0] ;  /* 0x0000ec00ff547b82 */ /* 0x002e660000000a00 */
[----:B------:R0:W2:Y:S04]  /*3e60*/  LDG.E R134, desc[UR10][R96.64] ;  /* 0x0000000a60867981 */ /* 0x0000a8000c1e1900 */
[----:B------:R-:W2:Y:S04]  /*3e70*/  LDG.E R44, desc[UR10][R192.64] ;  /* 0x0000000ac02c7981 */ /* 0x000ea8000c1e1900 */
[----:B------:R-:W2:Y:S01]  /*3e80*/  LDG.E R46, desc[UR10][R194.64] ;  /* 0x0000000ac22e7981 */ /* 0x000ea2000c1e1900 */
[----:B0-----:R-:W-:-:S03]  /*3e90*/  IADD3 R96, P0, PT, R62, UR6, RZ ;  /* 0x000000063e607c10 */ /* 0x001fc6000ff1e0ff */
[----:B------:R-:W2:Y:S04]  /*3ea0*/  LDG.E R48, desc[UR10][R190.64] ;  /* 0x0000000abe307981 */ /* 0x000ea8000c1e1900 */
[----:B------:R-:W2:Y:S01]  /*3eb0*/  LDG.E R50, desc[UR10][R188.64] ;  /* 0x0000000abc327981 */ /* 0x000ea2000c1e1900 */
[----:B------:R-:W-:-:S03]  /*3ec0*/  IADD3.X R97, PT, PT, R63, UR7, RZ, P0, !PT ;  /* 0x000000073f617c10 */ /* 0x000fc600087fe4ff */
[----:B------:R-:W2:Y:S01]  /*3ed0*/  LDG.E R52, desc[UR10][R182.64] ;  /* 0x0000000ab6347981 */ /* 0x000ea2000c1e1900 */
[----:B------:R-:W-:-:S03]  /*3ee0*/  IADD3.X R91, PT, PT, R87, UR4, RZ, P1, !PT ;  /* 0x00000004575b7c10 */ /* 0x000fc60008ffe4ff */
[----:B------:R-:W2:Y:S04]  /*3ef0*/  LDG.E R54, desc[UR10][R180.64] ;  /* 0x0000000ab4367981 */ /* 0x000ea8000c1e1900 */
[----:B------:R-:W2:Y:S04]  /*3f00*/  LDG.E R56, desc[UR10][R178.64] ;  /* 0x0000000ab2387981 */ /* 0x000ea8000c1e1900 */
[----:B------:R-:W2:Y:S04]  /*3f10*/  LDG.E R58, desc[UR10][R176.64] ;  /* 0x0000000ab03a7981 */ /* 0x000ea8000c1e1900 */
[----:B------:R-:W2:Y:S01]  /*3f20*/  LDG.E R140, desc[UR10][R132.64] ;  /* 0x0000000a848c7981 */ /* 0x000ea2000c1e1900 */
[----:B------:R-:W-:-:S03]  /*3f30*/  IADD3 R104, P2, PT, R212, -UR6, RZ ;  /* 0x80000006d4687c10 */ /* 0x000fc6000ff5e0ff */
[----:B------:R-:W2:Y:S04]  /*3f40*/  LDG.E R64, desc[UR10][R172.64] ;  /* 0x0000000aac407981 */ /* 0x000ea8000c1e1900 */
[----:B------:R-:W2:Y:S04]  /*3f50*/  LDG.E R66, desc[UR10][R174.64] ;  /* 0x0000000aae427981 */ /* 0x000ea8000c1e1900 */
[----:B------:R0:W2:Y:S04]  /*3f60*/  LDG.E R133, desc[UR10][R150.64] ;  /* 0x0000000a96857981 */ /* 0x0000a8000c1e1900 */
[----:B------:R-:W2:Y:S04]  /*3f70*/  LDG.E R68, desc[UR10][R168.64] ;  /* 0x0000000aa8447981 */ /* 0x000ea8000c1e1900 */
[----:B------:R-:W2:Y:S01]  /*3f80*/  LDG.E R70, desc[UR10][R170.64] ;  /* 0x0000000aaa467981 */ /* 0x000ea2000c1e1900 */
[----:B0-----:R-:W-:-:S03]  /*3f90*/  IADD3 R150, P0, PT, R74, UR6, RZ ;  /* 0x000000064a967c10 */ /* 0x001fc6000ff1e0ff */
[----:B------:R-:W2:Y:S04]  /*3fa0*/  LDG.E R76, desc[UR10][R166.64] ;  /* 0x0000000aa64c7981 */ /* 0x000ea8000c1e1900 */
[----:B------:R-:W2:Y:S01]  /*3fb0*/  LDG.E R78, desc[UR10][R164.64] ;  /* 0x0000000aa44e7981 */ /* 0x000ea2000c1e1900 */
[----:B------:R-:W-:-:S03]  /*3fc0*/  IADD3.X R151, PT, PT, R75, UR7, RZ, P0, !PT ;  /* 0x000000074b977c10 */ /* 0x000fc600087fe4ff */
[----:B------:R-:W2:Y:S04]  /*3fd0*/  LDG.E R80, desc[UR10][R162.64] ;  /* 0x0000000aa2507981 */ /* 0x000ea8000c1e1900 */
[----:B------:R-:W2:Y:S01]  /*3fe0*/  LDG.E R82, desc[UR10][R160.64] ;  /* 0x0000000aa0527981 */ /* 0x000ea2000c1e1900 */
[----:B------:R-:W-:-:S03]  /*3ff0*/  IADD3.X R106, PT, PT, R213, ~UR7, RZ, P2, !PT ;  /* 0x80000007d56a7c10 */ /* 0x000fc600097fe4ff */
[----:B------:R-:W2:Y:S04]  /*4000*/  LDG.E R92, desc[UR10][R158.64] ;  /* 0x0000000a9e5c7981 */ /* 0x000ea8000c1e1900 */
[----:B------:R-:W2:Y:S04]  /*4010*/  LDG.E R94, desc[UR10][R156.64] ;  /* 0x0000000a9c5e7981 */ /* 0x000ea8000c1e1900 */
[----:B------:R-:W2:Y:S01]  /*4020*/  LDG.E R147, desc[UR10][R122.64] ;  /* 0x0000000a7a937981 */ /* 0x000ea2000c1e1900 */
[----:B------:R-:W-:-:S03]  /*4030*/  IADD3 R88, P2, PT, R104, UR8, RZ ;  /* 0x0000000868587c10 */ /* 0x000fc6000ff5e0ff */
[----:B------:R-:W2:Y:S04]  /*4040*/  LDG.E R100, desc[UR10][R154.64] ;  /* 0x0000000a9a647981 */ /* 0x000ea8000c1e1900 */
[----:B------:R0:W2:Y:S04]  /*4050*/  LDG.E R98, desc[UR10][R90.64] ;  /* 0x0000000a5a627981 */ /* 0x0000a8000c1e1900 */
[----:B------:R1:W2:Y:S01]  /*4060*/  LDG.E R122, desc[UR10][R72.64] ;  /* 0x0000000a487a7981 */ /* 0x0002a2000c1e1900 */
[----:B------:R-:W-:Y:S01]  /*4070*/  IADD3.X R89, PT, PT, R106, UR9, RZ, P2, !PT ;  /* 0x000000096a597c10 */ /* 0x000fe200097fe4ff */
[----:B------:R-:W4:Y:S02]  /*4080*/  LDCU.64 UR8, c[0x0][0x3c8] ;  /* 0x00007900ff0877ac */ /* 0x000f240008000a00 */
[----:B------:R-:W2:Y:S01]  /*4090*/  LDG.E R139, desc[UR10][R110.64] ;  /* 0x0000000a6e8b7981 */ /* 0x000ea2000c1e1900 */
[----:B0-----:R-:W-:-:S03]  /*40a0*/  IADD3 R90, P1, PT, R90, UR6, RZ ;  /* 0x000000065a5a7c10 */ /* 0x001fc6000ff3e0ff */
[----:B------:R-:W2:Y:S01]  /*40b0*/  LDG.E R132, desc[UR10][R108.64] ;  /* 0x0000000a6c847981 */ /* 0x000ea2000c1e1900 */
[----:B-1----:R-:W-:Y:S02]  /*40c0*/  IADD3 R72, P0, PT, R86, UR6, RZ ;  /* 0x0000000656487c10 */ /* 0x002fe4000ff1e0ff */
[----:B------:R-:W-:Y:S01]  /*40d0*/  IADD3.X R91, PT, PT, R91, UR7, RZ, P1, !PT ;  /* 0x000000075b5b7c10 */ /* 0x000fe20008ffe4ff */
[----:B------:R-:W2:Y:S01]  /*40e0*/  LDG.E R135, desc[UR10][R130.64] ;  /* 0x0000000a82877981 */ /* 0x000ea2000c1e1900 */
[----:B------:R-:W-:Y:S01]  /*40f0*/  IADD3.X R73, PT, PT, R87, UR7, RZ, P0, !PT ;  /* 0x0000000757497c10 */ /* 0x000fe200087fe4ff */
[----:B------:R-:W0:Y:S02]  /*4100*/  LDCU.64 UR6, c[0x0][0x3c8] ;  /* 0x00007900ff0677ac */ /* 0x000e240008000a00 */
[----:B------:R-:W2:Y:S04]  /*4110*/  LDG.E R121, desc[UR10][R128.64] ;  /* 0x0000000a80797981 */ /* 0x000ea8000c1e1900 */
        /* <DEDUP_REMOVED lines=13> */
[----:B---3--:R-:W-:Y:S04]  /*41f0*/  STL.128 [R1+0xa10], R4 ;  /* 0x000a100401007387 */ /* 0x008fe80000100c00 */
[----:B----4-:R-:W-:Y:S01]  /*4200*/  STL.128 [R1+0xa20], R8 ;  /* 0x000a200801007387 */ /* 0x010fe20000100c00 */
[----:B------:R-:W-:-:S03]  /*4210*/  USHF.L.U32 UR5, UR8, 0x4, URZ ;  /* 0x0000000408057899 */ /* 0x000fc600080006ff */
[----:B--2---:R1:W-:Y:S02]  /*4220*/  STL.128 [R1+0xa30], R12 ;  /* 0x000a300c01007387 */ /* 0x0043e40000100c00 */
[----:B-1----:R-:W1:Y:S02]  /*4230*/  LDC.64 R14, c[0x0][0x3a8] ;  /* 0x0000ea00ff0e7b82 */ /* 0x002e640000000a00 */
[----:B------:R-:W-:Y:S04]  /*4240*/  STL.128 [R1+0xa40], R16 ;  /* 0x000a401001007387 */ /* 0x000fe80000100c00 */
        /* <DEDUP_REMOVED lines=12> */
[----:B------:R2:W-:Y:S04]  /*4310*/  STL.128 [R1+0xb10], R76 ;  /* 0x000b104c01007387 */ /* 0x0005e80000100c00 */
        /* <DEDUP_REMOVED lines=10> */
[----:B------:R-:W-:Y:S01]  /*43c0*/  STL.128 [R1+0xbc0], R120 ;  /* 0x000bc07801007387 */ /* 0x000fe20000100c00 */
[----:B0-----:R-:W-:Y:S01]  /*43d0*/  USHF.L.U64.HI UR6, UR6, 0x4, UR7 ;  /* 0x0000000406067899 */ /* 0x001fe20008010207 */
[----:B------:R-:W-:-:S02]  /*43e0*/  IADD3 R10, P0, PT, R212, -UR5, RZ ;  /* 0x80000005d40a7c10 */ /* 0x000fc4000ff1e0ff */
[----:B------:R-:W-:Y:S01]  /*43f0*/  STL.128 [R1+0xbd0], R108 ;  /* 0x000bd06c01007387 */ /* 0x000fe20000100c00 */
[----:B------:R-:W-:Y:S02]  /*4400*/  IADD3 R13, P1, PT, RZ, -UR16, RZ ;  /* 0x80000010ff0d7c10 */ /* 0x000fe4000ff3e0ff */
[----:B------:R-:W-:Y:S01]  /*4410*/  IADD3.X R11, PT, PT, R213, ~UR6, RZ, P0, !PT ;  /* 0x80000006d50b7c10 */ /* 0x000fe200087fe4ff */
[----:B------:R-:W-:Y:S04]  /*4420*/  STL.128 [R1+0xbe0], R128 ;  /* 0x000be08001007387 */ /* 0x000fe80000100c00 */
[----:B------:R-:W-:Y:S04]  /*4430*/  STL.64 [R1+0xbf0], R98 ;  /* 0x000bf06201007387 */ /* 0x000fe80000100a00 */
[----:B------:R-:W-:Y:S04]  /*4440*/  STL [R1+0xde0], R88 ;  /* 0x000de05801007387 */ /* 0x000fe80000100800 */
[----:B------:R0:W-:Y:S04]  /*4450*/  STL [R1], R2 ;  /* 0x0000000201007387 */ /* 0x0001e80000100800 */
[----:B------:R3:W-:Y:S01]  /*4460*/  STL [R1+0x504], R60 ;  /* 0x0005043c01007387 */ /* 0x0007e20000100800 */
[----:B-1----:R-:W-:Y:S01]  /*4470*/  IADD3 R7, P0, PT, R14, 0xc, RZ ;  /* 0x0000000c0e077810 */ /* 0x002fe20007f1e0ff */
[----:B------:R-:W-:-:S02]  /*4480*/  IMAD.X R3, RZ, RZ, ~UR9, P1 ;  /* 0x80000009ff037e24 */ /* 0x000fc400088e06ff */
[----:B------:R-:W-:-:S04]  /*4490*/  IMAD.WIDE.U32 R12, R13, 0xc, R212 ;  /* 0x0000000c0d0c7825 */ /* 0x000fc800078e00d4 */
[----:B------:R-:W-:Y:S02]  /*44a0*/  IMAD.X R8, RZ, RZ, R15, P0 ;  /* 0x000000ffff087224 */ /* 0x000fe400000e060f */
[----:B------:R-:W-:Y:S01]  /*44b0*/  IMAD R15, R3, 0xc, RZ ;  /* 0x0000000c030f7824 */ /* 0x000fe200078e02ff */
[----:B------:R-:W-:Y:S01]  /*44c0*/  IADD3 R9, P2, PT, R212, -UR12, RZ ;  /* 0x8000000cd4097c10 */ /* 0x000fe2000ff5e0ff */
[----:B------:R-:W-:Y:S01]  /*44d0*/  IMAD.U32 R4, RZ, RZ, UR14 ;  /* 0x0000000eff047e24 */ /* 0x000fe2000f8e00ff */
[----:B------:R-:W1:Y:S01]  /*44e0*/  LDCU.64 UR12, c[0x0][0x380] ;  /* 0x00007000ff0c77ac */ /* 0x000e620008000a00 */
[----:B------:R-:W-:Y:S01]  /*44f0*/  IMAD.U32 R5, RZ, RZ, UR15 ;  /* 0x0000000fff057e24 */ /* 0x000fe2000f8e00ff */
[----:B--2---:R-:W-:Y:S01]  /*4500*/  IADD3 R76, PT, PT, R13, R15, RZ ;  /* 0x0000000f0d4c7210 */ /* 0x004fe20007ffe0ff */
[C---:B0-----:R-:W-:Y:S02]  /*4510*/  VIADD R2, R1.reuse, 0x504 ;  /* 0x0000050401027836 */ /* 0x041fe40000000000 */
[----:B------:R-:W-:-:S02]  /*4520*/  VIADD R75, R1, 0xdec ;  /* 0x00000dec014b7836 */ /* 0x000fc40000000000 */
[----:B------:R-:W-:Y:S02]  /*4530*/  IMAD.MOV.U32 R6, RZ, RZ, RZ ;  /* 0x000000ffff067224 */ /* 0x000fe400078e00ff */
[----:B------:R-:W-:Y:S02]  /*4540*/  IMAD.MOV.U32 R77, RZ, RZ, RZ ;  /* 0x000000ffff4d7224 */ /* 0x000fe400078e00ff */
[----:B------:R-:W-:Y:S02]  /*4550*/  IMAD.MOV.U32 R3, RZ, RZ, R1 ;  /* 0x000000ffff037224 */ /* 0x000fe400078e0001 */
[----:B------:R-:W-:Y:S02]  /*4560*/  IMAD.MOV.U32 R16, RZ, RZ, R7 ;  /* 0x000000ffff107224 */ /* 0x000fe400078e0007 */
[----:B------:R-:W-:Y:S01]  /*4570*/  IMAD.MOV.U32 R21, RZ, RZ, R8 ;  /* 0x000000ffff157224 */ /* 0x000fe200078e0008 */
[----:B------:R-:W-:Y:S01]  /*4580*/  IADD3.X R212, PT, PT, R213, ~UR4, RZ, P2, !PT ;  /* 0x80000004d5d47c10 */ /* 0x000fe200097fe4ff */
[----:B---3--:R-:W-:-:S06]  /*4590*/  UMOV UR4, URZ ;  /* 0x000000ff00047c82 */ /* 0x008fcc0008000000 */
.L_x_0:
[----:B------:R-:W-:Y:S02]  /*45a0*/  IMAD.MOV.U32 R14, RZ, RZ, R16 ;  /* 0x000000ffff0e7224 */ /* 0x000fe400078e0010 */
[----:B------:R-:W-:Y:S01]  /*45b0*/  IMAD.MOV.U32 R15, RZ, RZ, R21 ;  /* 0x000000ffff0f7224 */ /* 0x000fe200078e0015 */
[----:B-1----:R-:W-:Y:S02]  /*45c0*/  UIADD3 UR8, UP0, UPT, UR12, -UR5, URZ ;  /* 0x800000050c087290 */ /* 0x002fe4000ff1e0ff */
[----:B------:R-:W-:Y:S01]  /*45d0*/  IADD3 R16, P1, PT, R9, UR12, RZ ;  /* 0x0000000c09107c10 */ /* 0x000fe2000ff3e0ff */
[----:B------:R-:W0:Y:S01]  /*45e0*/  LDC.64 R78, c[0x0][0x3b0] ;  /* 0x0000ec00ff4e7b82 */ /* 0x000e220000000a00 */
[----:B------:R-:W2:Y:S01]  /*45f0*/  LDG.E R32, desc[UR10][R14.64+-0x8] ;  /* 0xfffff80a0e207981 */ /* 0x000ea2000c1e1900 */
[----:B------:R-:W-:-:S03]  /*4600*/  IADD3 R18, P0, PT, R12, UR12, RZ ;  /* 0x0000000c0c127c10 */ /* 0x000fc6000ff1e0ff */
[----:B------:R-:W3:Y:S04]  /*4610*/  LDG.E R34, desc[UR10][R14.64+-0x4] ;  /* 0xfffffc0a0e227981 */ /* 0x000ee8000c1e1900 */
[----:B------:R1:W4:Y:S01]  /*4620*/  LDG.E R38, desc[UR10][R14.64] ;  /* 0x0000000a0e267981 */ /* 0x000322000c1e1900 */
[----:B------:R-:W-:Y:S02]  /*4630*/  UIADD3.X UR9, UPT, UPT, UR13, ~UR6, URZ, UP0, !UPT ;  /* 0x800000060d097290 */ /* 0x000fe400087fe4ff */
[----:B------:R-:W-:Y:S02]  /*4640*/  IADD3.X R17, PT, PT, R212, UR13, RZ, P1, !PT ;  /* 0x0000000dd4117c10 */ /* 0x000fe40008ffe4ff */
[----:B------:R-:W-:Y:S01]  /*4650*/  IADD3.X R19, PT, PT, R76, UR13, RZ, P0, !PT ;  /* 0x0000000d4c137c10 */ /* 0x000fe200087fe4ff */
[----:B-1----:R-:W-:-:S02]  /*4660*/  IMAD.MOV.U32 R14, RZ, RZ, R4 ;  /* 0x000000ffff0e7224 */ /* 0x002fc400078e0004 */
[----:B------:R-:W-:Y:S01]  /*4670*/  IMAD.MOV.U32 R15, RZ, RZ, R5 ;  /* 0x000000ffff0f7224 */ /* 0x000fe200078e0005 */
[----:B------:R-:W-:Y:S01]  /*4680*/  IADD3 R20, P1, PT, R10, UR12, RZ ;  /* 0x0000000c0a147c10 */ /* 0x000fe2000ff3e0ff */
[----:B------:R-:W2:Y:S04]  /*4690*/  LDG.E R30, desc[UR10][R16.64] ;  /* 0x0000000a101e7981 */ /* 0x000ea8000c1e1900 */
[----:B------:R-:W3:Y:S04]  /*46a0*/  LDG.E R31, desc[UR10][R14.64+0x4] ;  /* 0x0000040a0e1f7981 */ /* 0x000ee8000c1e1900 */
[----:B------:R-:W4:Y:S04]  /*46b0*/  LDG.E R35, desc[UR10][R14.64+0x8] ;  /* 0x0000080a0e237981 */ /* 0x000f28000c1e1900 */
[----:B------:R1:W4:Y:S01]  /*46c0*/  LDG.E R37, desc[UR10][R14.64+0xc] ;  /* 0x00000c0a0e257981 */ /* 0x000322000c1e1900 */
[----:B------:R-:W-:Y:S01]  /*46d0*/  UIADD3 UR7, UP0, UPT, UR8, -UR5, URZ ;  /* 0x8000000508077290 */ /* 0x000fe2000ff1e0ff */
[----:B------:R-:W-:-:S02]  /*46e0*/  IADD3 R4, P2, P3, R7, 0x10, R6 ;  /* 0x0000001007047810 */ /* 0x000fc40007b5e006 */
[----:B------:R0:W4:Y:S01]  /*46f0*/  LDG.E R33, desc[UR10][R18.64] ;  /* 0x0000000a12217981 */ /* 0x000122000c1e1900 */
[----:B-1----:R-:W-:-:S04]  /*4700*/  IADD3 R14, P0, PT, R104, UR8, RZ ;  /* 0x00000008680e7c10 */ /* 0x002fc8000ff1e0ff */
[----:B------:R-:W-:Y:S02]  /*4710*/  IADD3.X R15, PT, PT, R106, UR9, RZ, P0, !PT ;  /* 0x000000096a0f7c10 */ /* 0x000fe400087fe4ff */
[----:B------:R-:W-:Y:S01]  /*4720*/  IADD3 R16, P0, PT, R9, UR8, RZ ;  /* 0x0000000809107c10 */ /* 0x000fe2000ff1e0ff */
[----:B------:R-:W-:Y:S01]  /*4730*/  UIADD3.X UR12, UPT, UPT, UR9, ~UR6, URZ, UP0, !UPT ;  /* 0x80000006090c7290 */ /* 0x000fe200087fe4ff */
[----:B------:R-:W-:Y:S01]  /*4740*/  IADD3.X R21, PT, PT, R11, UR13, RZ, P1, !PT ;  /* 0x0000000d0b157c10 */ /* 0x000fe20008ffe4ff */
[----:B------:R-:W4:Y:S01]  /*4750*/  LDG.E R39, desc[UR10][R14.64] ;  /* 0x0000000a0e277981 */ /* 0x000f22000c1e1900 */
[----:B------:R-:W-:Y:S02]  /*4760*/  IADD3.X R5, PT, PT, R8, RZ, R77, P2, P3 ;  /* 0x000000ff08057210 */ /* 0x000fe400017e644d */
[----:B------:R-:W-:Y:S01]  /*4770*/  IADD3.X R17, PT, PT, R212, UR9, RZ, P0, !PT ;  /* 0x00000009d4117c10 */ /* 0x000fe200087fe4ff */
[----:B------:R1:W4:Y:S01]  /*4780*/  LDG.E R36, desc[UR10][R20.64] ;  /* 0x0000000a14247981 */ /* 0x000322000c1e1900 */
[----:B------:R-:W-:-:S02]  /*4790*/  IADD3 R22, P0, PT, R104, UR7, RZ ;  /* 0x0000000768167c10 */ /* 0x000fc4000ff1e0ff */
[----:B0-----:R-:W-:Y:S01]  /*47a0*/  IADD3 R18, P1, PT, R12, UR8, RZ ;  /* 0x000000080c127c10 */ /* 0x001fe2000ff3e0ff */
[----:B------:R-:W4:Y:S01]  /*47b0*/  LDG.E R40, desc[UR10][R4.64+-0xc] ;  /* 0xfffff40a04287981 */ /* 0x000f22000c1e1900 */
[----:B------:R-:W-:-:S03]  /*47c0*/  IADD3.X R23, PT, PT, R106, UR12, RZ, P0, !PT ;  /* 0x0000000c6a177c10 */ /* 0x000fc600087fe4ff */
[----:B------:R-:W4:Y:S01]  /*47d0*/  LDG.E R42, desc[UR10][R4.64+-0x8] ;  /* 0xfffff80a042a7981 */ /* 0x000f22000c1e1900 */
[----:B-1----:R-:W-:Y:S01]  /*47e0*/  IADD3 R20, P2, PT, R10, UR8, RZ ;  /* 0x000000080a147c10 */ /* 0x002fe2000ff5e0ff */
[----:B------:R-:W-:Y:S02]  /*47f0*/  UIADD3 UR8, UP0, UPT, UR7, -UR5, URZ ;  /* 0x8000000507087290 */ /* 0x000fe4000ff1e0ff */
[----:B------:R-:W4:Y:S01]  /*4800*/  LDG.E R44, desc[UR10][R4.64+-0x4] ;  /* 0xfffffc0a042c7981 */ /* 0x000f22000c1e1900 */
[----:B------:R-:W-:-:S03]  /*4810*/  IADD3.X R19, PT, PT, R76, UR9, RZ, P1, !PT ;  /* 0x000000094c137c10 */ /* 0x000fc60008ffe4ff */
[----:B------:R-:W4:Y:S01]  /*4820*/  LDG.E R47, desc[UR10][R4.64] ;  /* 0x0000000a042f7981 */ /* 0x000f22000c1e1900 */
[----:B------:R-:W-:-:S03]  /*4830*/  IADD3.X R21, PT, PT, R11, UR9, RZ, P2, !PT ;  /* 0x000000090b157c10 */ /* 0x000fc600097fe4ff */
[----:B------:R-:W4:Y:S04]  /*4840*/  LDG.E R50, desc[UR10][R4.64+0x4] ;  /* 0x0000040a04327981 */ /* 0x000f28000c1e1900 */
        /* <DEDUP_REMOVED lines=11> */
[----:B------:R0:W4:Y:S01]  /*4900*/  LDG.E R29, desc[UR10][R4.64+0x34] ;  /* 0x0000340a041d7981 */ /* 0x000122000c1e1900 */
[----:B------:R-:W-:-:S03]  /*4910*/  UIADD3.X UR9, UPT, UPT, UR12, ~UR6, URZ, UP0, !UPT ;  /* 0x800000060c097290 */ /* 0x000fc600087fe4ff */
[----:B------:R1:W4:Y:S01]  /*4920*/  LDG.E R41, desc[UR10][R16.64] ;  /* 0x0000000a10297981 */ /* 0x000322000c1e1900 */
[----:B------:R-:W-:-:S03]  /*4930*/  IADD3 R14, P1, PT, R12, UR7, RZ ;  /* 0x000000070c0e7c10 */ /* 0x000fc6000ff3e0ff */
[----:B------:R1:W4:Y:S01]  /*4940*/  LDG.E R43, desc[UR10][R18.64] ;  /* 0x0000000a122b7981 */ /* 0x000322000c1e1900 */
[----:B0-----:R-:W-:Y:S02]  /*4950*/  IADD3 R4, P0, PT, R9, UR7, RZ ;  /* 0x0000000709047c10 */ /* 0x001fe4000ff1e0ff */
[----:B------:R-:W-:Y:S01]  /*4960*/  IADD3 R24, P2, PT, R10, UR7, RZ ;  /* 0x000000070a187c10 */ /* 0x000fe2000ff5e0ff */
[----:B------:R0:W4:Y:S01]  /*4970*/  LDG.E R49, desc[UR10][R22.64] ;  /* 0x0000000a16317981 */ /* 0x000122000c1e1900 */
[----:B------:R-:W-:Y:S02]  /*4980*/  IADD3.X R5, PT, PT, R212, UR12, RZ, P0, !PT ;  /* 0x0000000cd4057c10 */ /* 0x000fe400087fe4ff */
[----:B-1----:R-:W-:Y:S01]  /*4990*/  IADD3 R16, P0, PT, R104, UR8, RZ ;  /* 0x0000000868107c10 */ /* 0x002fe2000ff1e0ff */
[----:B------:R-:W-:Y:S01]  /*49a0*/  UIADD3 UR7, UP0, UPT, UR8, -UR5, URZ ;  /* 0x8000000508077290 */ /* 0x000fe2000ff1e0ff */
[----:B------:R-:W-:Y:S01]  /*49b0*/  IADD3.X R15, PT, PT, R76, UR12, RZ, P1, !PT ;  /* 0x0000000c4c0f7c10 */ /* 0x000fe20008ffe4ff */
[----:B------:R1:W4:Y:S01]  /*49c0*/  LDG.E R46, desc[UR10][R20.64] ;  /* 0x0000000a142e7981 */ /* 0x000322000c1e1900 */
[----:B------:R-:W-:-:S02]  /*49d0*/  IADD3.X R17, PT, PT, R106, UR9, RZ, P0, !PT ;  /* 0x000000096a117c10 */ /* 0x000fc400087fe4ff */
[----:B------:R-:W-:Y:S01]  /*49e0*/  IADD3 R18, P0, PT, R9, UR8, RZ ;  /* 0x0000000809127c10 */ /* 0x000fe2000ff1e0ff */
[----:B------:R1:W4:Y:S03]  /*49f0*/  LDG.E R55, desc[UR10][R14.64] ;  /* 0x0000000a0e377981 */ /* 0x000326000c1e1900 */
[----:B------:R-:W-:Y:S01]  /*4a00*/  IADD3.X R19, PT, PT, R212, UR9, RZ, P0, !PT ;  /* 0x00000009d4137c10 */ /* 0x000fe200087fe4ff */
[----:B------:R1:W4:Y:S01]  /*4a10*/  LDG.E R60, desc[UR10][R16.64] ;  /* 0x0000000a103c7981 */ /* 0x000322000c1e1900 */
[----:B0-----:R-:W-:Y:S02]  /*4a20*/  IADD3 R22, P0, PT, R10, UR8, RZ ;  /* 0x000000080a167c10 */ /* 0x001fe4000ff1e0ff */
[----:B-1----:R-:W-:Y:S01]  /*4a30*/  IADD3 R20, P1, PT, R12, UR8, RZ ;  /* 0x000000080c147c10 */ /* 0x002fe2000ff3e0ff */
[----:B------:R-:W-:Y:S01]  /*4a40*/  UIADD3.X UR8, UPT, UPT, UR9, ~UR6, URZ, UP0, !UPT ;  /* 0x8000000609087290 */ /* 0x000fe200087fe4ff */
[C---:B------:R-:W-:Y:S01]  /*4a50*/  IADD3.X R25, PT, PT, R11.reuse, UR12, RZ, P2, !PT ;  /* 0x0000000c0b197c10 */ /* 0x040fe200097fe4ff */
[----:B------:R-:W4:Y:S01]  /*4a60*/  LDG.E R52, desc[UR10][R4.64] ;  /* 0x0000000a04347981 */ /* 0x000f22000c1e1900 */
[----:B------:R-:W-:-:S02]  /*4a70*/  IADD3.X R23, PT, PT, R11, UR9, RZ, P0, !PT ;  /* 0x000000090b177c10 */ /* 0x000fc400087fe4ff */
[----:B------:R-:W-:Y:S01]  /*4a80*/  IADD3 R14, P0, PT, R104, UR7, RZ ;  /* 0x00000007680e7c10 */ /* 0x000fe2000ff1e0ff */
[----:B------:R0:W4:Y:S01]  /*4a90*/  LDG.E R58, desc[UR10][R24.64] ;  /* 0x0000000a183a7981 */ /* 0x000122000c1e1900 */
[----:B------:R-:W-:Y:S01]  /*4aa0*/  IADD3.X R21, PT, PT, R76, UR9, RZ, P1, !PT ;  /* 0x000000094c157c10 */ /* 0x000fe20008ffe4ff */
[----:B------:R-:W-:Y:S01]  /*4ab0*/  UIADD3 UR12, UP0, UPT, UR7, -UR5, URZ ;  /* 0x80000005070c7290 */ /* 0x000fe2000ff1e0ff */
[----:B------:R-:W-:Y:S01]  /*4ac0*/  IADD3.X R15, PT, PT, R106, UR8, RZ, P0, !PT ;  /* 0x000000086a0f7c10 */ /* 0x000fe200087fe4ff */
[----:B------:R1:W4:Y:S01]  /*4ad0*/  LDG.E R63, desc[UR10][R18.64] ;  /* 0x0000000a123f7981 */ /* 0x000322000c1e1900 */
[----:B------:R-:W-:Y:S01]  /*4ae0*/  IADD3 R16, P1, PT, R9, UR7, RZ ;  /* 0x0000000709107c10 */ /* 0x000fe2000ff3e0ff */
[----:B------:R-:W-:Y:S02]  /*4af0*/  UIADD3.X UR13, UPT, UPT, UR8, ~UR6, URZ, UP0, !UPT ;  /* 0x80000006080d7290 */ /* 0x000fe400087fe4ff */
[----:B------:R1:W4:Y:S01]  /*4b00*/  LDG.E R66, desc[UR10][R20.64] ;  /* 0x0000000a14427981 */ /* 0x000322000c1e1900 */
[----:B0-----:R-:W-:-:S02]  /*4b10*/  IADD3 R24, P0, PT, R12, UR7, RZ ;  /* 0x000000070c187c10 */ /* 0x001fc4000ff1e0ff */
[----:B------:R-:W-:Y:S01]  /*4b20*/  IADD3.X R17, PT, PT, R212, UR8, RZ, P1, !PT ;  /* 0x00000008d4117c10 */ /* 0x000fe20008ffe4ff */
[----:B------:R-:W4:Y:S01]  /*4b30*/  LDG.E R68, desc[UR10][R22.64] ;  /* 0x0000000a16447981 */ /* 0x000f22000c1e1900 */
[----:B------:R-:W-:Y:S02]  /*4b40*/  IADD3.X R25, PT, PT, R76, UR8, RZ, P0, !PT ;  /* 0x000000084c197c10 */ /* 0x000fe400087fe4ff */
[----:B-1----:R-:W-:Y:S01]  /*4b50*/  IADD3 R18, P1, PT, R10, UR7, RZ ;  /* 0x000000070a127c10 */ /* 0x002fe2000ff3e0ff */
[----:B------:R-:W4:Y:S01]  /*4b60*/  LDG.E R71, desc[UR10][R14.64] ;  /* 0x0000000a0e477981 */ /* 0x000f22000c1e1900 */
[----:B------:R-:W-:Y:S02]  /*4b70*/  IADD3 R4, P0, PT, R6, R78, RZ ;  /* 0x0000004e06047210 */ /* 0x000fe40007f1e0ff */
[----:B------:R-:W-:Y:S01]  /*4b80*/  IADD3 R20, P2, PT, R104, UR12, RZ ;  /* 0x0000000c68147c10 */ /* 0x000fe2000ff5e0ff */
[----:B------:R-:W4:Y:S01]  /*4b90*/  LDG.E R16, desc[UR10][R16.64] ;  /* 0x0000000a10107981 */ /* 0x000f22000c1e1900 */
[----:B------:R-:W-:Y:S01]  /*4ba0*/  IADD3.X R19, PT, PT, R11, UR8, RZ, P1, !PT ;  /* 0x000000080b137c10 */ /* 0x000fe20008ffe4ff */
[----:B------:R-:W-:Y:S01]  /*4bb0*/  IMAD.X R5, R77, 0x1, R79, P0 ;  /* 0x000000014d057824 */ /* 0x000fe200000e064f */
[----:B------:R-:W-:Y:S01]  /*4bc0*/  IADD3.X R21, PT, PT, R106, UR13, RZ, P2, !PT ;  /* 0x0000000d6a157c10 */ /* 0x000fe200097fe4ff */
        /* <DEDUP_REMOVED lines=20> */
[----:B------:R-:W-:Y:S01]  /*4d10*/  IMAD.IADD R74, R1, 0x1, R6 ;  /* 0x00000001014a7824 */ /* 0x000fe200078e0206 */
[----:B------:R-:W-:Y:S01]  /*4d20*/  UIADD3 UR4, UPT, UPT, UR4, 0x14, URZ ;  /* 0x0000001404047890 */ /* 0x000fe2000fffe0ff */
[----:B------:R-:W-:-:S03]  /*4d30*/  IADD3 R6, P0, PT, R6, 0x50, RZ ;  /* 0x0000005006067810 */ /* 0x000fc60007f1e0ff */
[----:B------:R-:W-:Y:S02]  /*4d40*/  UISETP.NE.AND UP0, UPT, UR4, 0x140, UPT ;  /* 0x000001400400788c */ /* 0x000fe4000bf05270 */
[----:B------:R-:W-:Y:S01]  /*4d50*/  IMAD.X R77, RZ, RZ, R77, P0 ;  /* 0x000000ffff4d7224 */ /* 0x000fe200000e064d */
[----:B0-----:R-:W-:-:S05]  /*4d60*/  IADD3 R4, P1, PT, R4, 0x50, RZ ;  /* 0x0000005004047810 */ /* 0x001fca0007f3e0ff */
[----:B------:R-:W-:Y:S01]  /*4d70*/  IMAD.X R5, RZ, RZ, R5, P1 ;  /* 0x000000ffff057224 */ /* 0x000fe200008e0605 */
[----:B--2---:R-:W-:Y:S04]  /*4d80*/  STL [R75+-0x8], R30 ;  /* 0xfffff81e4b007387 */ /* 0x004fe80000100800 */
[----:B------:R-:W-:Y:S04]  /*4d90*/  STL [R3+0x4], R32 ;  /* 0x0000042003007387 */ /* 0x000fe80000100800 */
[----:B---3--:R-:W-:Y:S04]  /*4da0*/  STL [R2+0x4], R31 ;  /* 0x0000041f02007387 */ /* 0x008fe80000100800 */
[----:B----4-:R-:W-:Y:S04]  /*4db0*/  STL [R75+-0x4], R33 ;  /* 0xfffffc214b007387 */ /* 0x010fe80000100800 */
[----:B------:R-:W-:Y:S04]  /*4dc0*/  STL [R3+0x8], R34 ;  /* 0x0000082203007387 */ /* 0x000fe80000100800 */
[----:B------:R-:W-:Y:S04]  /*4dd0*/  STL [R2+0x8], R35 ;  /* 0x0000082302007387 */ /* 0x000fe80000100800 */
[----:B------:R0:W-:Y:S04]  /*4de0*/  STL [R75], R36 ;  /* 0x000000244b007387 */ /* 0x0001e80000100800 */
[----:B------:R1:W-:Y:S04]  /*4df0*/  STL [R3+0xc], R38 ;  /* 0x00000c2603007387 */ /* 0x0003e80000100800 */
[----:B------:R2:W-:Y:S04]  /*4e00*/  STL [R2+0xc], R37 ;  /* 0x00000c2502007387 */ /* 0x0005e80000100800 */
[----:B------:R-:W-:Y:S04]  /*4e10*/  STL [R74+0x10], R40 ;  /* 0x000010284a007387 */ /* 0x000fe80000100800 */
        /* <DEDUP_REMOVED lines=48> */
[----:B------:R3:W-:Y:S01]  /*5120*/  STL [R74+0xe24], R16 ;  /* 0x000e24104a007387 */ /* 0x0007e20000100800 */
[----:B0-----:R-:W-:-:S02]  /*5130*/  VIADD R75, R74, 0xe3c ;  /* 0x00000e3c4a4b7836 */ /* 0x001fc40000000000 */
[C---:B-1----:R-:W-:Y:S01]  /*5140*/  VIADD R3, R74.reuse, 0x50 ;  /* 0x000000504a037836 */ /* 0x042fe20000000000 */
[----:B------:R0:W-:Y:S01]  /*5150*/  STL [R74+0x53c], R21 ;  /* 0x00053c154a007387 */ /* 0x0001e20000100800 */
[----:B--2---:R-:W-:Y:S01]  /*5160*/  VIADD R2, R74, 0x554 ;  /* 0x000005544a027836 */ /* 0x004fe20000000000 */
[----:B---3--:R-:W-:-:S05]  /*5170*/  IADD3 R16, P0, PT, R6, R7, RZ ;  /* 0x0000000706107210 */ /* 0x008fca0007f1e0ff */
[----:B0-----:R-:W-:Y:S01]  /*5180*/  IMAD.X R21, R77, 0x1, R8, P0 ;  /* 0x000000014d157824 */ /* 0x001fe200000e0608 */
[----:B------:R-:W-:Y:S07]  /*5190*/  BRA.U UP0, `(.L_x_0) ;  /* 0xfffffff500007547 */ /* 0x000fee000b83ffff */
[----:B------:R-:W-:-:S13]  /*51a0*/  ISETP.GE.AND P0, PT, R0, 0x1, PT ;  /* 0x000000010000780c */ /* 0x000fda0003f06270 */
[----:B------:R-:W-:Y:S05]  /*51b0*/  @!P0 EXIT ;  /* 0x000000000000894d */ /* 0x000fea0003800000 */
[----:B------:R-:W2:Y:S01]  /*51c0*/  LDL R5, [R1+0x6f0] ;  /* 0x0006f00001057983 */ /* 0x000ea20000100800 */
[----:B------:R-:W-:Y:S01]  /*51d0*/  IMAD R236, R237, R236, R237 ;  /* 0x000000ecedec7224 */ /* 0x000fe200078e02ed */
[----:B-----5:R-:W-:Y:S01]  /*51e0*/  IADD3 R105, PT, PT, R238, R105, RZ ;  /* 0x00000069ee697210 */ /* 0x020fe20007ffe0ff */
[----:B------:R-:W0:Y:S01]  /*51f0*/  S2UR UR5, SR_CgaCtaId ;  /* 0x00000000000579c3 */ /* 0x000e220000008800 */
[----:B------:R-:W1:Y:S01]  /*5200*/  S2R R80, SR_TID.X ;  /* 0x0000000000507919 */ /* 0x000e620000002100 */
[----:B------:R-:W-:Y:S01]  /*5210*/  IMAD R2, R239, R0, 0x9 ;  /* 0x00000009ef027424 */ /* 0x000fe200078e0200 */
[----:B------:R-:W-:Y:S01]  /*5220*/  UMOV UR4, 0x400 ;  /* 0x0000040000047882 */ /* 0x000fe20000000000 */
[----:B------:R-:W3:Y:S02]  /*5230*/  LDCU UR7, c[0x0][0x3c8] ;  /* 0x00007900ff0777ac */ /* 0x000ee40008000800 */
[----:B------:R-:W-:Y:S02]  /*5240*/  IMAD R4, R2, UR16, R105 ;  /* 0x0000001002047c24 */ /* 0x000fe4000f8e0269 */
[----:B------:R-:W-:Y:S01]  /*5250*/  IMAD.MOV R2, RZ, RZ, -R0 ;  /* 0x000000ffff027224 */ /* 0x000fe200078e0a00 */
[----:B------:R-:W4:Y:S02]  /*5260*/  LDCU UR6, c[0x0][0x3b8] ;  /* 0x00007700ff0677ac */ /* 0x000f240008000800 */
[----:B------:R0:W-:Y:S04]  /*5270*/  STL [R1+0x1330], R4 ;  /* 0x0013300401007387 */ /* 0x0001e80000100800 */
[----:B------:R1:W-:Y:S01]  /*5280*/  STL [R1+0x1328], R2 ;  /* 0x0013280201007387 */ /* 0x0003e20000100800 */
[----:B0-----:R-:W-:Y:S01]  /*5290*/  ULEA UR4, UR5, UR4, 0x18 ;  /* 0x0000000405047291 */ /* 0x001fe2000f8ec0ff */
[----:B-1----:R-:W-:-:S05]  /*52a0*/  IMAD.IADD R236, R236, 0x1, R80 ;  /* 0x00000001ecec7824 */ /* 0x002fca00078e0250 */
[----:B------:R-:W-:Y:S01]  /*52b0*/  LEA R0, R80, UR4, 0x2 ;  /* 0x0000000450007c11 */ /* 0x000fe2000f8e10ff */
[----:B------:R-:W-:-:S05]  /*52c0*/  IMAD R3, R241, UR16, R236 ;  /* 0x00000010f1037c24 */ /* 0x000fca000f8e02ec */
[----:B------:R0:W-:Y:S04]  /*52d0*/  STL [R1+0x1334], R3 ;  /* 0x0013340301007387 */ /* 0x0001e80000100800 */
[----:B--234-:R0:W-:Y:S02]  /*52e0*/  STL [R1+0x1318], R5 ;  /* 0x0013180501007387 */ /* 0x01c1e40000100800 */
.L_x_1:
[----:B------:R-:W2:Y:S04]  /*52f0*/  LDL R2, [R1+0x132c] ;  /* 0x00132c0001027983 */ /* 0x000ea80000100800 */
[----:B------:R-:W3:Y:S01]  /*5300*/  LDL R4, [R1+0x1334] ;  /* 0x0013340001047983 */ /* 0x000ee20000100800 */
[----:B0-----:R-:W0:Y:S03]  /*5310*/  S2R R3, SR_TID.X ;  /* 0x0000000000037919 */ /* 0x001e260000002100 */
[----:B------:R-:W4:Y:S04]  /*5320*/  LDL.128 R12, [R1+0xde0] ;  /* 0x000de000010c7983 */ /* 0x000f280000100c00 */
[----:B------:R-:W4:Y:S04]  /*5330*/  LDL.LU R92, [R1+0x1318] ;  /* 0x00131800015c7983 */ /* 0x000f280000300800 */
[----:B------:R-:W4:Y:S04]  /*5340*/  LDL.128 R72, [R1] ;  /* 0x0000000001487983 */ /* 0x000f280000100c00 */
[----:B------:R-:W4:Y:S04]  /*5350*/  LDL.128 R68, [R1+0x10] ;  /* 0x0000100001447983 */ /* 0x000f280000100c00 */
[----:B------:R-:W4:Y:S04]  /*5360*/  LDL R79, [R1+0x504] ;  /* 0x00050400014f7983 */ /* 0x000f280000100800 */
[----:B------:R-:W4:Y:S04]  /*5370*/  LDL R103, [R1+0x6f4] ;  /* 0x0006f40001677983 */ /* 0x000f280000100800 */
[----:B------:R-:W4:Y:S01]  /*5380*/  LDL.64 R84, [R1+0x508] ;  /* 0x0005080001547983 */ /* 0x000f220000100a00 */
[----:B0-----:R-:W-:-:S03]  /*5390*/  ISETP.GT.U32.AND P0, PT, R3, 0x7a, PT ;  /* 0x0000007a0300780c */ /* 0x001fc60003f04070 */
[----:B------:R-:W4:Y:S04]  /*53a0*/  LDL.128 R80, [R1+0x510] ;  /* 0x0005100001507983 */ /* 0x000f280000100c00 */
[----:B------:R-:W4:Y:S04]  /*53b0*/  LDL.128 R88, [R1+0x520] ;  /* 0x0005200001587983 */ /* 0x000f280000100c00 */
[----:B------:R-:W4:Y:S02]  /*53c0*/  LDL.128 R16, [R1+0x720] ;  /* 0x0007200001107983 */ /* 0x000f240000100c00 */
[----:B------:R-:W0:Y:S02]  /*53d0*/  @!P0 LDC.64 R8, c[0x0][0x380] ;  /* 0x0000e000ff088b82 */ /* 0x000e240000000a00 */
[----:B------:R-:W4:Y:S04]  /*53e0*/  LDL.128 R96, [R1+0x530] ;  /* 0x0005300001607983 */ /* 0x000f280000100c00 */
[----:B------:R-:W4:Y:S04]  /*53f0*/  LDL.128 R20, [R1+0xe10] ;  /* 0x000e100001147983 */ /* 0x000f280000100c00 */
[----:B------:R-:W4:Y:S04]  /*5400*/  LDL.128 R24, [R1+0x730] ;  /* 0x0007300001187983 */ /* 0x000f280000100c00 */
[----:B------:R-:W4:Y:S04]  /*5410*/  LDL.128 R104, [R1+0x540] ;  /* 0x0005400001687983 */ /* 0x000f280000100c00 */
[----:B------:R-:W4:Y:S01]  /*5420*/  LDL.128 R28, [R1+0xe20] ;  /* 0x000e2000011c7983 */ /* 0x000f220000100c00 */
[----:B------:R-:W1:Y:S01]  /*5430*/  S2UR UR5, SR_CgaCtaId ;  /* 0x00000000000579c3 */ /* 0x000e620000008800 */
[----:B------:R-:W1:Y:S02]  /*5440*/  S2R R44, SR_TID.X ;  /* 0x00000000002c7919 */ /* 0x000e640000002100 */
[----:B------:R-:W4:Y:S04]  /*5450*/  LDL.128 R32, [R1+0x740] ;  /* 0x0007400001207983 */ /* 0x000f280000100c00 */
[----:B------:R-:W4:Y:S04]  /*5460*/  LDL.128 R112, [R1+0x550] ;  /* 0x0005500001707983 */ /* 0x000f280000100c00 */
[----:B------:R-:W4:Y:S01]  /*5470*/  LDL.128 R36, [R1+0xe30] ;  /* 0x000e300001247983 */ /* 0x000f220000100c00 */
[----:B------:R-:W-:-:S03]  /*5480*/  UMOV UR4, 0x400 ;  /* 0x0000040000047882 */ /* 0x000fc60000000000 */
[----:B------:R-:W4:Y:S04]  /*5490*/  LDL.128 R40, [R1+0x750] ;  /* 0x0007500001287983 */ /* 0x000f280000100c00 */
        /* <DEDUP_REMOVED lines=34> */
[----:B------:R-:W4:Y:S01]  /*56c0*/  LDL.128 R240, [R1+0x6d0] ;  /* 0x0006d00001f07983 */ /* 0x000f220000100c00 */
[----:B--2---:R-:W-:-:S02]  /*56d0*/  VIADD R2, R2, 0x8 ;  /* 0x0000000802027836 */ /* 0x004fc40000000000 */
[----:B---3--:R-:W-:-:S03]  /*56e0*/  @!P0 VIADD R5, R4, 0x8 ;  /* 0x0000000804058836 */ /* 0x008fc60000000000 */
[----:B------:R0:W-:Y:S02]  /*56f0*/  STL [R1+0x1314], R2 ;  /* 0x0013140201007387 */ /* 0x0001e40000100800 */
[----:B0-----:R-:W-:-:S04]  /*5700*/  @!P0 IMAD.WIDE R2, R2, 0x4, R8 ;  /* 0x0000000402028825 */ /* 0x001fc800078e0208 */
[----:B------:R-:W-:Y:S01]  /*5710*/  @!P0 IMAD.WIDE.U32 R8, R5, 0x4, R8 ;  /* 0x0000000405088825 */ /* 0x000fe200078e0008 */
[----:B------:R0:W2:Y:S04]  /*5720*/  @!P0 LDG.E R49, desc[UR10][R2.64+-0x1ec] ;  /* 0xfffe140a02318981 */ /* 0x0000a8000c1e1900 */
[----:B------:R-:W3:Y:S04]  /*5730*/  LDL.128 R4, [R1+0x700] ;  /* 0x0007000001047983 */ /* 0x000ee80000100c00 */
[----:B------:R-:W2:Y:S04]  /*5740*/  @!P0 LDG.E R53, desc[UR10][R8.64] ;  /* 0x0000000a08358981 */ /* 0x000ea8000c1e1900 */
[----:B------:R-:W2:Y:S04]  /*5750*/  LDL.64 R2, [R1+0x6f8] ;  /* 0x0006f80001027983 */ /* 0x000ea80000100a00 */
[----:B------:R-:W2:Y:S01]  /*5760*/  LDL.128 R8, [R1+0x710] ;  /* 0x0007100001087983 */ /* 0x000ea20000100c00 */
[----:B----4-:R-:W-:-:S02]  /*5770*/  IMAD.MOV.U32 R102, RZ, RZ, R12 ;  /* 0x000000ffff667224 */ /* 0x010fc400078e000c */
[----:B------:R-:W-:Y:S01]  /*5780*/  IMAD.MOV.U32 R100, RZ, RZ, R13 ;  /* 0x000000ffff647224 */ /* 0x000fe200078e000d */
[----:B------:R4:W-:Y:S01]  /*5790*/  STL.128 [R1+0x1300], R12 ;  /* 0x0013000c01007387 */ /* 0x0009e20000100c00 */
[----:B------:R-:W-:Y:S02]  /*57a0*/  IMAD.MOV.U32 R94, RZ, RZ, R14 ;  /* 0x000000ffff5e7224 */ /* 0x000fe400078e000e */
[----:B------:R-:W-:Y:S02]  /*57b0*/  IMAD.MOV.U32 R87, RZ, RZ, R15 ;  /* 0x000000ffff577224 */ /* 0x000fe400078e000f */
[----:B----4-:R-:W4:Y:S04]  /*57c0*/  LDL.128 R12, [R1+0xe00] ;  /* 0x000e0000010c7983 */ /* 0x010f280000100c00 */
[----:B-----5:R-:W-:Y:S01]  /*57d0*/  STS [R0+0x20], R92 ;  /* 0x0000205c00007388 */ /* 0x020fe20000000800 */
[----:B-1----:R-:W-:Y:S01]  /*57e0*/  ULEA UR4, UR5, UR4, 0x18 ;  /* 0x0000000405047291 */ /* 0x002fe2000f8ec0ff */
[----:B---3--:R-:W-:Y:S01]  /*57f0*/  IMAD.MOV.U32 R93, RZ, RZ, R4 ;  /* 0x000000ffff5d7224 */ /* 0x008fe200078e0004 */
[----:B------:R-:W-:Y:S01]  /*5800*/  MOV R76, R6 ;  /* 0x00000006004c7202 */ /* 0x000fe20000000f00 */
[----:B------:R-:W-:Y:S01]  /*5810*/  IMAD.MOV.U32 R78, RZ, RZ, R5 ;  /* 0x000000ffff4e7224 */ /* 0x000fe200078e0005 */
[----:B------:R1:W-:Y:S01]  /*5820*/  STL.128 [R1+0x12f0], R4 ;  /* 0x0012f00401007387 */ /* 0x0003e20000100c00 */
[----:B------:R-:W-:-:S03]  /*5830*/  IMAD.MOV.U32 R86, RZ, RZ, R7 ;  /* 0x000000ffff567224 */ /* 0x000fc600078e0007 */
[----:B-1----:R-:W3:Y:S01]  /*5840*/  LDL.128 R4, [R1+0xdf0] ;  /* 0x000df00001047983 */ /* 0x002ee20000100c00 */
[----:B--2---:R-:W-:-:S03]  /*5850*/  IMAD.MOV.U32 R95, RZ, RZ, R3 ;  /* 0x000000ffff5f7224 */ /* 0x004fc600078e0003 */
[----:B------:R0:W-:Y:S02]  /*5860*/  STL.64 [R1+0x1320], R2 ;  /* 0x0013200201007387 */ /* 0x0001e40000100a00 */
[----:B0-----:R-:W0:Y:S01]  /*5870*/  @!P0 LDC R3, c[0x0][0x360] ;  /* 0x0000d800ff038b82 */ /* 0x001e220000000800 */
[----:B------:R-:W-:Y:S01]  /*5880*/  IMAD.MOV.U32 R101, RZ, RZ, R2 ;  /* 0x000000ffff657224 */ /* 0x000fe200078e0002 */
[----:B------:R1:W-:Y:S04]  /*5890*/  @!P0 STS [R0+-0x1cc], R49 ;  /* 0xfffe343100008388 */ /* 0x0003e80000000800 */
[----:B-1----:R-:W2:Y:S01]  /*58a0*/  LDL.128 R48, [R1+0x760] ;  /* 0x0007600001307983 */ /* 0x002ea20000100c00 */
[----:B0-----:R-:W-:-:S05]  /*58b0*/  @!P0 IMAD R2, R3, 0x4, R0 ;  /* 0x0000000403028824 */ /* 0x001fca00078e0200 */
[----:B------:R0:W-:Y:S01]  /*58c0*/  @!P0 STS [R2+0x20], R53 ;  /* 0x0000203502008388 */ /* 0x0001e20000000800 */
[----:B------:R-:W-:Y:S01]  /*58d0*/  LEA R0, R44, UR4, 0x2 ;  /* 0x000000042c007c11 */ /* 0x000fe2000f8e10ff */
[----:B------:R-:W-:Y:S06]  /*58e0*/  BAR.SYNC.DEFER_BLOCKING 0x0 ;  /* 0x0000000000007b1d */ /* 0x000fec0000010000 */
[----:B------:R-:W2:Y:S04]  /*58f0*/  LDL.128 R44, [R1+0xe40] ;  /* 0x000e4000012c7983 */ /* 0x000ea80000100c00 */
[----:B0-----:R-:W2:Y:S04]  /*5900*/  LDL.128 R52, [R1+0xe50] ;  /* 0x000e500001347983 */ /* 0x001ea80000100c00 */
[----:B------:R-:W0:Y:S04]  /*5910*/  LDS R252, [R0+0x20] ;  /* 0x0000200000fc7984 */ /* 0x000e280000000800 */
[----:B------:R-:W1:Y:S04]  /*5920*/  LDS R56, [R0+0x1c] ;  /* 0x00001c0000387984 */ /* 0x000e680000000800 */
[----:B------:R-:W4:Y:S04]  /*5930*/  LDS R57, [R0+0x24] ;  /* 0x0000240000397984 */ /* 0x000f280000000800 */
[----:B------:R-:W4:Y:S04]  /*5940*/  LDS R59, [R0+0x18] ;  /* 0x00001800003b7984 */ /* 0x000f280000000800 */
[----:B------:R-:W4:Y:S04]  /*5950*/  LDS R61, [R0+0x28] ;  /* 0x00002800003d7984 */ /* 0x000f280000000800 */
[----:B------:R-:W4:Y:S04]  /*5960*/  LDS R58, [R0+0x14] ;  /* 0x00001400003a7984 */ /* 0x000f280000000800 */
[----:B------:R-:W4:Y:S04]  /*5970*/  LDS R60, [R0+0x2c] ;  /* 0x00002c00003c7984 */ /* 0x000f280000000800 */
[----:B------:R-:W4:Y:S04]  /*5980*/  LDS R63, [R0+0x10] ;  /* 0x00001000003f7984 */ /* 0x000f280000000800 */
[----:B------:R-:W4:Y:S04]  /*5990*/  LDS R65, [R0+0x30] ;  /* 0x0000300000417984 */ /* 0x000f280000000800 */
[----:B------:R-:W4:Y:S01]  /*59a0*/  LDS R62, [R0+0xc] ;  /* 0x00000c00003e7984 */ /* 0x000f220000000800 */
[----:B0-----:R-:W-:-:S03]  /*59b0*/  FFMA R3, R252, UR6, RZ ;  /* 0x00000006fc037c23 */ /* 0x001fc600080000ff */
[----:B------:R-:W0:Y:S01]  /*59c0*/  LDS R64, [R0+0x34] ;  /* 0x0000340000407984 */ /* 0x000e220000000800 */
[----:B-1----:R-:W-:-:S03]  /*59d0*/  FFMA R3, R56, R72, R3 ;  /* 0x0000004838037223 */ /* 0x002fc60000000003 */
[----:B------:R-:W1:Y:S01]  /*59e0*/  LDS R67, [R0+0x8] ;  /* 0x0000080000437984 */ /* 0x000e620000000800 */
[----:B----4-:R-:W-:-:S03]  /*59f0*/  FFMA R2, R72, R57, R3 ;  /* 0x0000003948027223 */ /* 0x010fc60000000003 */
[----:B------:R-:W-:Y:S04]  /*5a00*/  LDS R66, [R0+0x4] ;  /* 0x0000040000427984 */ /* 0x000fe80000000800 */
[----:B------:R-:W4:Y:S01]  /*5a10*/  LDS R3, [R0+0x38] ;  /* 0x0000380000037984 */ /* 0x000f220000000800 */
[----:B------:R-:W-:-:S03]  /*5a20*/  FFMA R2, R59, R73, R2 ;  /* 0x000000493b027223 */ /* 0x000fc60000000002 */
[----:B------:R-:W-:Y:S01]  /*5a30*/  LDS R77, [R0+0x40] ;  /* 0x00004000004d7984 */ /* 0x000fe20000000800 */
[----:B------:R-:W-:-:S03]  /*5a40*/  FFMA R61, R61, R73, R2 ;  /* 0x000000493d3d7223 */ /* 0x000fc60000000002 */
[----:B------:R-:W4:Y:S01]  /*5a50*/  LDS R2, [R0+0x3c] ;  /* 0x00003c0000027984 */ /* 0x000f220000000800 */
[----:B------:R-:W-:-:S03]  /*5a60*/  FFMA R61, R58, R74, R61 ;  /* 0x0000004a3a3d7223 */ /* 0x000fc6000000003d */
[----:B------:R-:W4:Y:S01]  /*5a70*/  LDS R73, [R0] ;  /* 0x0000000000497984 */ /* 0x000f220000000800 */
[----:B------:R-:W-:-:S03]  /*5a80*/  FFMA R60, R60, R74, R61 ;  /* 0x0000004a3c3c7223 */ /* 0x000fc6000000003d */
[----:B------:R-:W2:Y:S01]  /*5a90*/  LDL.128 R56, [R1+0xe60] ;  /* 0x000e600001387983 */ /* 0x000ea20000100c00 */
[----:B------:R-:W-:-:S04]  /*5aa0*/  FFMA R60, R63, R75, R60 ;  /* 0x0000004b3f3c7223 */ /* 0x000fc8000000003c */
[----:B------:R-:W-:-:S04]  /*5ab0*/  FFMA R65, R65, R75, R60 ;  /* 0x0000004b41417223 */ /* 0x000fc8000000003c */
[----:B------:R-:W-:Y:S02]  /*5ac0*/  FFMA R65, R62, R68, R65 ;  /* 0x000000443e417223 */ /* 0x000fe40000000041 */
[----:B------:R-:W2:Y:S02]  /*5ad0*/  LDL.128 R60, [R1+0x780] ;  /* 0x00078000013c7983 */ /* 0x000ea40000100c00 */
[----:B0-----:R-:W-:-:S04]  /*5ae0*/  FFMA R64, R68, R64, R65 ;  /* 0x0000004044407223 */ /* 0x001fc80000000041 */
[----:B-1----:R-:W-:-:S04]  /*5af0*/  FFMA R64, R67, R69, R64 ;  /* 0x0000004543407223 */ /* 0x002fc80000000040 */
[----:B----4-:R-:W-:-:S04]  /*5b00*/  FFMA R3, R3, R69, R64 ;  /* 0x0000004503037223 */ /* 0x010fc80000000040 */
[-C--:B------:R-:W-:Y:S02]  /*5b10*/  FFMA R3, R66, R70.reuse, R3 ;  /* 0x0000004642037223 */ /* 0x080fe40000000003 */
[----:B------:R-:W4:Y:S02]  /*5b20*/  LDL.128 R64, [R1+0xe70] ;  /* 0x000e700001407983 */ /* 0x000f240000100c00 */
[----:B------:R-:W-:-:S04]  /*5b30*/  FFMA R2, R2, R70, R3 ;  /* 0x0000004602027223 */ /* 0x000fc80000000003 */
[-C--:B------:R-:W-:Y:S02]  /*5b40*/  FFMA R2, R73, R71.reuse, R2 ;  /* 0x0000004749027223 */ /* 0x080fe40000000002 */
[----:B------:R-:W4:Y:S02]  /*5b50*/  LDL.128 R72, [R1+0xe80] ;  /* 0x000e800001487983 */ /* 0x000f240000100c00 */
[----:B------:R-:W-:Y:S02]  /*5b60*/  FFMA R2, R77, R71, R2 ;  /* 0x000000474d027223 */ /* 0x000fe40000000002 */
[----:B------:R-:W4:Y:S02]  /*5b70*/  LDL.128 R68, [R1+0x790] ;  /* 0x0007900001447983 */ /* 0x000f240000100c00 */
[----:B------:R-:W-:-:S04]  /*5b80*/  FFMA R2, R103, R79, R2 ;  /* 0x0000004f67027223 */ /* 0x000fc80000000002 */
[----:B------:R-:W-:-:S04]  /*5b90*/  FFMA R79, R79, R102, R2 ;  /* 0x000000664f4f7223 */ /* 0x000fc80000000002 */
[----:B------:R-:W-:-:S04]  /*5ba0*/  FFMA R79, R101, R84, R79 ;  /* 0x00000054654f7223 */ /* 0x000fc8000000004f */
[----:B------:R-:W-:-:S04]  /*5bb0*/  FFMA R2, R84, R100, R79 ;  /* 0x0000006454027223 */ /* 0x000fc8000000004f */
[----:B------:R-:W-:-:S04]  /*5bc0*/  FFMA R2, R95, R85, R2 ;  /* 0x000000555f027223 */ /* 0x000fc80000000002 */
[----:B------:R-:W-:-:S04]  /*5bd0*/  FFMA R3, R85, R94, R2 ;  /* 0x0000005e55037223 */ /* 0x000fc80000000002 */
[----:B------:R-:W-:-:S04]  /*5be0*/  FFMA R3, R93, R80, R3 ;  /* 0x000000505d037223 */ /* 0x000fc80000000003 */
[----:B------:R-:W-:-:S04]  /*5bf0*/  FFMA R80, R80, R87, R3 ;  /* 0x0000005750507223 */ /* 0x000fc80000000003 */
[-C--:B------:R-:W-:Y:S01]  /*5c00*/  FFMA R3, R78, R81.reuse, R80 ;  /* 0x000000514e037223 */ /* 0x080fe20000000050 */
[----:B------:R0:W-:Y:S03]  /*5c10*/  STL [R1+0x1340], R11 ;  /* 0x0013400b01007387 */ /* 0x0001e60000100800 */
[----:B---3--:R-:W-:-:S04]  /*5c20*/  FFMA R3, R4, R81, R3 ;  /* 0x0000005104037223 */ /* 0x008fc80000000003 */
[----:B------:R-:W-:Y:S02]  /*5c30*/  FFMA R3, R76, R82, R3 ;  /* 0x000000524c037223 */ /* 0x000fe40000000003 */
[----:B------:R-:W3:Y:S02]  /*5c40*/  LDL.128 R76, [R1+0x7a0] ;  /* 0x0007a000014c7983 */ /* 0x000ee40000100c00 */
[----:B------:R-:W-:-:S04]  /*5c50*/  FFMA R82, R82, R5, R3 ;  /* 0x0000000552527223 */ /* 0x000fc80000000003 */
[----:B------:R-:W-:Y:S02]  /*5c60*/  FFMA R82, R86, R83, R82 ;  /* 0x0000005356527223 */ /* 0x000fe40000000052 */
[----:B------:R-:W3:Y:S02]  /*5c70*/  LDL.128 R84, [R1+0x7b0] ;  /* 0x0007b00001547983 */ /* 0x000ee40000100c00 */
[----:B------:R-:W-:-:S04]  /*5c80*/  FFMA R83, R83, R6, R82 ;  /* 0x0000000653537223 */ /* 0x000fc80000000052 */
[----:B------:R-:W-:Y:S02]  /*5c90*/  FFMA R3, R8, R88, R83 ;  /* 0x0000005808037223 */ /* 0x000fe40000000053 */
[----:B------:R-:W3:Y:S02]  /*5ca0*/  LDL.128 R80, [R1+0xe90] ;  /* 0x000e900001507983 */ /* 0x000ee40000100c00 */
[----:B------:R-:W-:-:S04]  /*5cb0*/  FFMA R88, R88, R7, R3 ;  /* 0x0000000758587223 */ /* 0x000fc80000000003 */
[----:B------:R-:W-:-:S04]  /*5cc0*/  FFMA R3, R9, R89, R88 ;  /* 0x0000005909037223 */ /* 0x000fc80000000058 */
[----:B------:R-:W-:-:S04]  /*5cd0*/  FFMA R3, R12, R89, R3 ;  /* 0x000000590c037223 */ /* 0x000fc80000000003 */
[----:B------:R-:W-:-:S04]  /*5ce0*/  FFMA R3, R10, R90, R3 ;  /* 0x0000005a0a037223 */ /* 0x000fc80000000003 */
[----:B------:R-:W-:-:S04]  /*5cf0*/  FFMA R90, R90, R13, R3 ;  /* 0x0000000d5a5a7223 */ /* 0x000fc80000000003 */
[----:B------:R-:W-:-:S04]  /*5d00*/  FFMA R90, R11, R91, R90 ;  /* 0x0000005b0b5a7223 */ /* 0x000fc8000000005a */
[----:B------:R-:W-:-:S04]  /*5d10*/  FFMA R91, R91, R14, R90 ;  /* 0x0000000e5b5b7223 */ /* 0x000fc8000000005a */
[----:B------:R-:W-:Y:S02]  /*5d20*/  FFMA R3, R16, R96, R91 ;  /* 0x0000006010037223 */ /* 0x000fe4000000005b */
[----:B------:R-:W3:Y:S02]  /*5d30*/  LDL.128 R88, [R1+0xea0] ;  /* 0x000ea00001587983 */ /* 0x000ee40000100c00 */
[----:B------:R-:W-:-:S04]  /*5d40*/  FFMA R96, R96, R15, R3 ;  /* 0x0000000f60607223 */ /* 0x000fc80000000003 */
[----:B------:R-:W-:-:S04]  /*5d50*/  FFMA R3, R17, R97, R96 ;  /* 0x0000006111037223 */ /* 0x000fc80000000060 */
[----:B------:R-:W-:-:S04]  /*5d60*/  FFMA R3, R20, R97, R3 ;  /* 0x0000006114037223 */ /* 0x000fc80000000003 */
[----:B------:R-:W-:Y:S01]  /*5d70*/  FFMA R3, R18, R98, R3 ;  /* 0x0000006212037223 */ /* 0x000fe20000000003 */
[----:B0-----:R-:W-:Y:S02]  /*5d80*/  IMAD.MOV.U32 R11, RZ, RZ, R92 ;  /* 0x000000ffff0b7224 */ /* 0x001fe400078e005c */
[----:B------:R-:W3:Y:S01]  /*5d90*/  LDL.128 R92, [R1+0x7c0] ;  /* 0x0007c000015c7983 */ /* 0x000ee20000100c00 */
[----:B------:R-:W-:-:S04]  /*5da0*/  FFMA R98, R98, R21, R3 ;  /* 0x0000001562627223 */ /* 0x000fc80000000003 */
[----:B------:R-:W-:-:S04]  /*5db0*/  FFMA R98, R19, R99, R98 ;  /* 0x0000006313627223 */ /* 0x000fc80000000062 */
[----:B------:R-:W-:-:S04]  /*5dc0*/  FFMA R99, R99, R22, R98 ;  /* 0x0000001663637223 */ /* 0x000fc80000000062 */
[----:B------:R-:W-:Y:S02]  /*5dd0*/  FFMA R3, R24, R104, R99 ;  /* 0x0000006818037223 */ /* 0x000fe40000000063 */
[----:B------:R-:W3:Y:S02]  /*5de0*/  LDL.128 R96, [R1+0xeb0] ;  /* 0x000eb00001607983 */ /* 0x000ee40000100c00 */
[----:B------:R-:W-:-:S04]  /*5df0*/  FFMA R104, R104, R23, R3 ;  /* 0x0000001768687223 */ /* 0x000fc80000000003 */
[----:B------:R-:W-:-:S04]  /*5e00*/  FFMA R3, R25, R105, R104 ;  /* 0x0000006919037223 */ /* 0x000fc80000000068 */
[----:B------:R-:W-:Y:S01]  /*5e10*/  FFMA R3, R28, R105, R3 ;  /* 0x000000691c037223 */ /* 0x000fe20000000003 */
[----:B------:R0:W-:Y:S03]  /*5e20*/  STL [R1+0x1310], R103 ;  /* 0x0013106701007387 */ /* 0x0001e60000100800 */
[----:B------:R-:W-:-:S04]  /*5e30*/  FFMA R3, R26, R106, R3 ;  /* 0x0000006a1a037223 */ /* 0x000fc80000000003 */
[----:B------:R-:W-:Y:S01]  /*5e40*/  FFMA R106, R106, R29, R3 ;  /* 0x0000001d6a6a7223 */ /* 0x000fe20000000003 */
[----:B0-----:R-:W3:Y:S03]  /*5e50*/  LDL.128 R100, [R1+0x7d0] ;  /* 0x0007d00001647983 */ /* 0x001ee60000100c00 */
[----:B------:R-:W-:-:S04]  /*5e60*/  FFMA R106, R27, R107, R106 ;  /* 0x0000006b1b6a7223 */ /* 0x000fc8000000006a */
        /* <DEDUP_REMOVED lines=14> */
[----:B--2---:R-:W-:-:S04]  /*5f50*/  FFMA R3, R44, R121, R3 ;  /* 0x000000792c037223 */ /* 0x004fc80000000003 */
[----:B------:R-:W-:-:S04]  /*5f60*/  FFMA R3, R42, R122, R3 ;  /* 0x0000007a2a037223 */ /* 0x000fc80000000003 */
[----:B------:R-:W-:-:S04]  /*5f70*/  FFMA R122, R122, R45, R3 ;  /* 0x0000002d7a7a7223 */ /* 0x000fc80000000003 */
[----:B------:R-:W-:-:S04]  /*5f80*/  FFMA R122, R43, R123, R122 ;  /* 0x0000007b2b7a7223 */ /* 0x000fc8000000007a */
[----:B------:R-:W-:-:S04]  /*5f90*/  FFMA R123, R123, R46, R122 ;  /* 0x0000002e7b7b7223 */ /* 0x000fc8000000007a */
[----:B------:R-:W-:Y:S02]  /*5fa0*/  FFMA R3, R48, R128, R123 ;  /* 0x0000008030037223 */ /* 0x000fe4000000007b */
[----:B------:R-:W2:Y:S02]  /*5fb0*/  LDL.128 R120, [R1+0xee0] ;  /* 0x000ee00001787983 */ /* 0x000ea40000100c00 */
        /* <DEDUP_REMOVED lines=20> */
[----:B----4-:R-:W-:-:S04]  /*6100*/  FFMA R3, R64, R145, R3 ;  /* 0x0000009140037223 */ /* 0x010fc80000000003 */
[----:B------:R-:W-:-:S04]  /*6110*/  FFMA R3, R62, R146, R3 ;  /* 0x000000923e037223 */ /* 0x000fc80000000003 */
[----:B------:R-:W-:-:S04]  /*6120*/  FFMA R146, R146, R65, R3 ;  /* 0x0000004192927223 */ /* 0x000fc80000000003 */
[----:B------:R-:W-:-:S04]  /*6130*/  FFMA R146, R63, R147, R146 ;  /* 0x000000933f927223 */ /* 0x000fc80000000092 */
[----:B------:R-:W-:-:S04]  /*6140*/  FFMA R147, R147, R66, R146 ;  /* 0x0000004293937223 */ /* 0x000fc80000000092 */
        /* <DEDUP_REMOVED lines=9> */
[----:B---3--:R-:W-:Y:S02]  /*61e0*/  FFMA R3, R76, R160, R155 ;  /* 0x000000a04c037223 */ /* 0x008fe4000000009b */
        /* <DEDUP_REMOVED lines=48> */
[----:B--2---:R-:W-:-:S04]  /*64f0*/  FFMA R3, R120, R193, R3 ;  /* 0x000000c178037223 */ /* 0x004fc80000000003 */
        /* <DEDUP_REMOVED lines=26> */
[----:B----4-:R-:W-:-:S04]  /*66a0*/  FFMA R3, R144, R213, R3 ;  /* 0x000000d590037223 */ /* 0x010fc80000000003 */
[----:B------:R-:W-:-:S04]  /*66b0*/  FFMA R3, R142, R214, R3 ;  /* 0x000000d68e037223 */ /* 0x000fc80000000003 */
[----:B------:R-:W-:-:S04]  /*66c0*/  FFMA R214, R214, R145, R3 ;  /* 0x00000091d6d67223 */ /* 0x000fc80000000003 */
[----:B------:R-:W-:-:S04]  /*66d0*/  FFMA R214, R143, R215, R214 ;  /* 0x000000d78fd67223 */ /* 0x000fc800000000d6 */
[----:B------:R-:W-:-:S04]  /*66e0*/  FFMA R215, R215, R146, R214 ;  /* 0x00000092d7d77223 */ /* 0x000fc800000000d6 */
[----:B------:R-:W-:-:S04]  /*66f0*/  FFMA R215, R148, R196, R215 ;  /* 0x000000c494d77223 */ /* 0x000fc800000000d7 */
[----:B------:R-:W-:Y:S02]  /*6700*/  FFMA R196, R196, R147, R215 ;  /* 0x00000093c4c47223 */ /* 0x000fe400000000d7 */
[----:B------:R-:W4:Y:S02]  /*6710*/  LDL.128 R212, [R1+0x8a0] ;  /* 0x0008a00001d47983 */ /* 0x000f240000100c00 */
[----:B------:R-:W-:-:S04]  /*6720*/  FFMA R3, R149, R197, R196 ;  /* 0x000000c595037223 */ /* 0x000fc800000000c4 */
[----:B---3--:R-:W-:-:S04]  /*6730*/  FFMA R3, R152, R197, R3 ;  /* 0x000000c598037223 */ /* 0x008fc80000000003 */
        /* <DEDUP_REMOVED lines=39> */
[----:B------:R-:W-:Y:S01]  /*69b0*/  FFMA R2, R187, R190, R2 ;  /* 0x000000bebb027223 */ /* 0x000fe20000000002 */
[----:B------:R0:W-:Y:S04]  /*69c0*/  STL.128 [R1+0x1350], R224 ;  /* 0x001350e001007387 */ /* 0x0001e80000100c00 */
[----:B------:R-:W4:Y:S01]  /*69d0*/  LDL.128 R184, [R1+0x8d0] ;  /* 0x0008d00001b87983 */ /* 0x000f220000100c00 */
[----:B--2---:R-:W-:-:S04]  /*69e0*/  FFMA R2, R248, R192, R2 ;  /* 0x000000c0f8027223 */ /* 0x004fc80000000002 */
[----:B------:R-:W-:-:S04]  /*69f0*/  FFMA R2, R192, R191, R2 ;  /* 0x000000bfc0027223 */ /* 0x000fc80000000002 */
[----:B------:R-:W-:-:S04]  /*6a00*/  FFMA R2, R249, R193, R2 ;  /* 0x000000c1f9027223 */ /* 0x000fc80000000002 */
[----:B---3--:R-:W-:-:S04]  /*6a10*/  FFMA R2, R196, R193, R2 ;  /* 0x000000c1c4027223 */ /* 0x008fc80000000002 */
        /* <DEDUP_REMOVED lines=8> */
[----:B----4-:R-:W-:-:S04]  /*6aa0*/  FFMA R2, R208, R205, R2 ;  /* 0x000000cdd0027223 */ /* 0x010fc80000000002 */
        /* <DEDUP_REMOVED lines=8> */
[----:B------:R-:W-:Y:S02]  /*6b30*/  FFMA R2, R220, R217, R2 ;  /* 0x000000d9dc027223 */ /* 0x000fe40000000002 */
[----:B------:R-:W4:Y:S02]  /*6b40*/  LDL.64 R216, [R1+0xfc0] ;  /* 0x000fc00001d87983 */ /* 0x000f240000100a00 */
[----:B------:R-:W-:-:S04]  /*6b50*/  FFMA R2, R214, R218, R2 ;  /* 0x000000dad6027223 */ /* 0x000fc80000000002 */
[----:B------:R-:W-:Y:S01]  /*6b60*/  FFMA R2, R218, R221, R2 ;  /* 0x000000ddda027223 */ /* 0x000fe20000000002 */
[----:B------:R-:W-:Y:S03]  /*6b70*/  STL [R1+0x1338], R0 ;  /* 0x0013380001007387 */ /* 0x000fe60000100800 */
[----:B------:R-:W-:Y:S01]  /*6b80*/  FFMA R2, R215, R219, R2 ;  /* 0x000000dbd7027223 */ /* 0x000fe20000000002 */
[----:B------:R4:W-:Y:S03]  /*6b90*/  STL [R1+0x133c], R10 ;  /* 0x00133c0a01007387 */ /* 0x0009e60000100800 */
[----:B------:R-:W-:Y:S01]  /*6ba0*/  FFMA R2, R219, R222, R2 ;  /* 0x000000dedb027223 */ /* 0x000fe20000000002 */
[----:B------:R-:W3:Y:S03]  /*6bb0*/  LDL R218, [R1+0x10f4] ;  /* 0x0010f40001da7983 */ /* 0x000ee60000100800 */
[----:B------:R-:W-:-:S02]  /*6bc0*/  FFMA R2, R224, R228, R2 ;  /* 0x000000e4e0027223 */ /* 0x000fc40000000002 */
[----:B0-----:R-:W3:Y:S02]  /*6bd0*/  LDL R224, [R1+0xfdc] ;  /* 0x000fdc0001e07983 */ /* 0x001ee40000100800 */
[----:B------:R-:W-:-:S04]  /*6be0*/  FFMA R2, R228, R223, R2 ;  /* 0x000000dfe4027223 */ /* 0x000fc80000000002 */
[----:B------:R-:W-:-:S04]  /*6bf0*/  FFMA R2, R225, R229, R2 ;  /* 0x000000e5e1027223 */ /* 0x000fc80000000002 */
[----:B------:R-:W-:Y:S01]  /*6c00*/  FFMA R2, R232, R229, R2 ;  /* 0x000000e5e8027223 */ /* 0x000fe20000000002 */
[----:B------:R-:W-:Y:S01]  /*6c10*/  IMAD.MOV.U32 R225, RZ, RZ, R11 ;  /* 0x000000ffffe17224 */ /* 0x000fe200078e000b */
[----:B------:R-:W3:Y:S02]  /*6c20*/  LDL R229, [R1+0x10ac] ;  /* 0x0010ac0001e57983 */ /* 0x000ee40000100800 */
[----:B------:R-:W-:Y:S02]  /*6c30*/  FFMA R2, R226, R230, R2 ;  /* 0x000000e6e2027223 */ /* 0x000fe40000000002 */
[----:B------:R-:W2:Y:S02]  /*6c40*/  LDL.LU R226, [R1+0x1314] ;  /* 0x0013140001e27983 */ /* 0x000ea40000300800 */
[----:B------:R-:W-:Y:S02]  /*6c50*/  FFMA R2, R230, R233, R2 ;  /* 0x000000e9e6027223 */ /* 0x000fe40000000002 */
[----:B------:R-:W3:Y:S02]  /*6c60*/  LDL R11, [R1+0xfc8] ;  /* 0x000fc800010b7983 */ /* 0x000ee40000100800 */
[----:B------:R-:W-:-:S02]  /*6c70*/  FFMA R2, R227, R231, R2 ;  /* 0x000000e7e3027223 */ /* 0x000fc40000000002 */
[----:B------:R-:W3:Y:S02]  /*6c80*/  LDL R230, [R1+0x1050] ;  /* 0x0010500001e67983 */ /* 0x000ee40000100800 */
[----:B------:R-:W-:Y:S02]  /*6c90*/  FFMA R2, R231, R234, R2 ;  /* 0x000000eae7027223 */ /* 0x000fe40000000002 */
[----:B------:R-:W3:Y:S02]  /*6ca0*/  LDL R231, [R1+0x1020] ;  /* 0x0010200001e77983 */ /* 0x000ee40000100800 */
[----:B------:R-:W-:-:S04]  /*6cb0*/  FFMA R2, R236, R240, R2 ;  /* 0x000000f0ec027223 */ /* 0x000fc80000000002 */
[----:B------:R-:W-:Y:S02]  /*6cc0*/  FFMA R240, R240, R235, R2 ;  /* 0x000000ebf0f07223 */ /* 0x000fe40000000002 */
[----:B------:R-:W2:Y:S02]  /*6cd0*/  LDC.64 R2, c[0x0][0x388] ;  /* 0x0000e200ff027b82 */ /* 0x000ea40000000a00 */
[----:B--2---:R-:W-:-:S05]  /*6ce0*/  IMAD.WIDE R2, R226, 0x4, R2 ;  /* 0x00000004e2027825 */ /* 0x004fca00078e0202 */
[----:B------:R0:W2:Y:S02]  /*6cf0*/  LDG.E R219, desc[UR10][R2.64] ;  /* 0x0000000a02db7981 */ /* 0x0000a4000c1e1900 */
[-C--:B0-----:R-:W-:Y:S01]  /*6d00*/  FFMA R2, R237, R241.reuse, R240 ;  /* 0x000000f1ed027223 */ /* 0x081fe200000000f0 */
[----:B----4-:R-:W-:Y:S02]  /*6d10*/  IMAD.MOV.U32 R10, RZ, RZ, R216 ;  /* 0x000000ffff0a7224 */ /* 0x010fe400078e00d8 */
[----:B------:R-:W-:Y:S02]  /*6d20*/  IMAD.MOV.U32 R0, RZ, RZ, R217 ;  /* 0x000000ffff007224 */ /* 0x000fe400078e00d9 */
[----:B------:R-:W-:Y:S01]  /*6d30*/  FFMA R2, R192, R241, R2 ;  /* 0x000000f1c0027223 */ /* 0x000fe20000000002 */
[----:B------:R-:W0:Y:S01]  /*6d40*/  LDC.64 R216, c[0x0][0x398] ;  /* 0x0000e600ffd87b82 */ /* 0x000e220000000a00 */
[----:B---3--:R1:W-:Y:S02]  /*6d50*/  STL [R1+0x10f8], R218 ;  /* 0x0010f8da01007387 */ /* 0x0083e40000100800 */
[----:B------:R-:W-:-:S02]  /*6d60*/  FFMA R2, R238, R242, R2 ;  /* 0x000000f2ee027223 */ /* 0x000fc40000000002 */
[----:B------:R-:W3:Y:S02]  /*6d70*/  LDL R241, [R1+0x100c] ;  /* 0x00100c0001f17983 */ /* 0x000ee40000100800 */
[----:B------:R-:W-:Y:S02]  /*6d80*/  FFMA R2, R242, R193, R2 ;  /* 0x000000c1f2027223 */ /* 0x000fe40000000002 */
[----:B------:R-:W4:Y:S02]  /*6d90*/  LDL R242, [R1+0x1018] ;  /* 0x0010180001f27983 */ /* 0x000f240000100800 */
[----:B------:R-:W-:Y:S02]  /*6da0*/  FFMA R2, R239, R243, R2 ;  /* 0x000000f3ef027223 */ /* 0x000fe40000000002 */
[----:B-1----:R-:W3:Y:S02]  /*6db0*/  LDL R218, [R1+0x10cc] ;  /* 0x0010cc0001da7983 */ /* 0x002ee40000100800 */
[----:B------:R-:W-:-:S02]  /*6dc0*/  FFMA R2, R243, R194, R2 ;  /* 0x000000c2f3027223 */ /* 0x000fc40000000002 */
[----:B------:R-:W4:Y:S02]  /*6dd0*/  LDL R243, [R1+0x101c] ;  /* 0x00101c0001f37983 */ /* 0x000f240000100800 */
[----:B------:R-:W-:Y:S02]  /*6de0*/  FFMA R2, R184, R204, R2 ;  /* 0x000000ccb8027223 */ /* 0x000fe40000000002 */
[----:B------:R-:W4:Y:S02]  /*6df0*/  LDL R240, [R1+0x1008] ;  /* 0x0010080001f07983 */ /* 0x000f240000100800 */
[----:B------:R-:W-:Y:S02]  /*6e00*/  FFMA R2, R204, R195, R2 ;  /* 0x000000c3cc027223 */ /* 0x000fe40000000002 */
[----:B------:R-:W2:Y:S02]  /*6e10*/  LDL R204, [R1+0x10e4] ;  /* 0x0010e40001cc7983 */ /* 0x000ea40000100800 */
[----:B------:R-:W-:Y:S01]  /*6e20*/  FFMA R2, R185, R205, R2 ;  /* 0x000000cdb9027223 */ /* 0x000fe20000000002 */
[----:B0-----:R-:W-:-:S04]  /*6e30*/  IMAD.WIDE R216, R226, 0x4, R216 ;  /* 0x00000004e2d87825 */ /* 0x001fc800078e02d8 */
[----:B------:R-:W-:Y:S01]  /*6e40*/  FFMA R2, R10, R205, R2 ;  /* 0x000000cd0a027223 */ /* 0x000fe20000000002 */
[----:B------:R-:W3:Y:S03]  /*6e50*/  LDG.E R228, desc[UR10][R216.64] ;  /* 0x0000000ad8e47981 */ /* 0x000ee6000c1e1900 */
[----:B------:R-:W-:Y:S01]  /*6e60*/  FFMA R2, R186, R206, R2 ;  /* 0x000000ceba027223 */ /* 0x000fe20000000002 */
[----:B------:R-:W4:Y:S03]  /*6e70*/  LDL R205, [R1+0x10f0] ;  /* 0x0010f00001cd7983 */ /* 0x000f260000100800 */
[----:B------:R-:W-:Y:S02]  /*6e80*/  FFMA R3, R206, R0, R2 ;  /* 0x00000000ce037223 */ /* 0x000fe40000000002 */
[----:B------:R-:W3:Y:S04]  /*6e90*/  LDL R2, [R1+0x10e0] ;  /* 0x0010e00001027983 */ /* 0x000ee80000100800 */
[----:B------:R-:W4:Y:S04]  /*6ea0*/  LDL R206, [R1+0x10dc] ;  /* 0x0010dc0001ce7983 */ /* 0x000f280000100800 */
[----:B------:R-:W4:Y:S04]  /*6eb0*/  LDL R216, [R1+0x10e8] ;  /* 0x0010e80001d87983 */ /* 0x000f280000100800 */
[----:B------:R-:W4:Y:S04]  /*6ec0*/  LDL R217, [R1+0x10ec] ;  /* 0x0010ec0001d97983 */ /* 0x000f280000100800 */
[----:B--2---:R0:W-:Y:S04]  /*6ed0*/  STL [R1+0x10e8], R204 ;  /* 0x0010e8cc01007387 */ /* 0x0041e80000100800 */
[----:B0-----:R-:W2:Y:S01]  /*6ee0*/  LDL R204, [R1+0x10b4] ;  /* 0x0010b40001cc7983 */ /* 0x001ea20000100800 */
[----:B------:R-:W-:-:S04]  /*6ef0*/  FFMA R3, R187, R207, R3 ;  /* 0x000000cfbb037223 */ /* 0x000fc80000000003 */
[----:B------:R-:W-:Y:S01]  /*6f00*/  FFMA R3, R207, R11, R3 ;  /* 0x0000000bcf037223 */ /* 0x000fe20000000003 */
[----:B---3--:R0:W-:Y:S03]  /*6f10*/  STL [R1+0x10e4], R2 ;  /* 0x0010e40201007387 */ /* 0x0081e60000100800 */
[----:B------:R-:W-:Y:S01]  /*6f20*/  FFMA R3, R3, R228, -R219 ;  /* 0x000000e403037223 */ /* 0x000fe200000008db */
[----:B----4-:R-:W-:Y:S03]  /*6f30*/  STL [R1+0x10f4], R205 ;  /* 0x0010f4cd01007387 */ /* 0x010fe60000100800 */
[----:B------:R-:W-:Y:S01]  /*6f40*/  FFMA R227, R252, 2, R3 ;  /* 0x40000000fce37823 */ /* 0x000fe20000000003 */
[----:B------:R1:W-:Y:S04]  /*6f50*/  STL [R1+0x10e0], R206 ;  /* 0x0010e0ce01007387 */ /* 0x0003e80000100800 */
[----:B0-----:R-:W3:Y:S04]  /*6f60*/  LDL R2, [R1+0x10c4] ;  /* 0x0010c40001027983 */ /* 0x001ee80000100800 */
[----:B------:R-:W4:Y:S04]  /*6f70*/  LDL R3, [R1+0x10c0] ;  /* 0x0010c00001037983 */ /* 0x000f280000100800 */
[----:B-1----:R-:W4:Y:S04]  /*6f80*/  LDL R206, [R1+0x10d0] ;  /* 0x0010d00001ce7983 */ /* 0x002f280000100800 */
[----:B------:R-:W4:Y:S04]  /*6f90*/  LDL R207, [R1+0x10b8] ;  /* 0x0010b80001cf7983 */ /* 0x000f280000100800 */
[----:B------:R-:W4:Y:S04]  /*6fa0*/  LDL R205, [R1+0x10b0] ;  /* 0x0010b00001cd7983 */ /* 0x000f280000100800 */
[----:B------:R0:W-:Y:S04]  /*6fb0*/  STL [R1+0x10f0], R217 ;  /* 0x0010f0d901007387 */ /* 0x0001e80000100800 */
[----:B------:R1:W-:Y:S04]  /*6fc0*/  STL [R1+0x10ec], R216 ;  /* 0x0010ecd801007387 */ /* 0x0003e80000100800 */
[----:B------:R-:W4:Y:S04]  /*6fd0*/  LDL R228, [R1+0x10d8] ;  /* 0x0010d80001e47983 */ /* 0x000f280000100800 */
[----:B0-----:R-:W4:Y:S04]  /*6fe0*/  LDL R217, [R1+0x10c8] ;  /* 0x0010c80001d97983 */ /* 0x001f280000100800 */
[----:B-1----:R-:W4:Y:S04]  /*6ff0*/  LDL R216, [R1+0x10bc] ;  /* 0x0010bc0001d87983 */ /* 0x002f280000100800 */
[----:B------:R-:W4:Y:S04]  /*7000*/  LDL R219, [R1+0x10d4] ;  /* 0x0010d40001db7983 */ /* 0x000f280000100800 */
[----:B------:R-:W4:Y:S04]  /*7010*/  LDL R252, [R1+0xff8] ;  /* 0x000ff80001fc7983 */ /* 0x000f280000100800 */
[----:B--2---:R0:W-:Y:S04]  /*7020*/  STL [R1+0x10b8], R204 ;  /* 0x0010b8cc01007387 */ /* 0x0041e80000100800 */
[----:B0-----:R-:W2:Y:S04]  /*7030*/  LDL R204, [R1+0x1090] ;  /* 0x0010900001cc7983 */ /* 0x001ea80000100800 */
[----:B---3--:R0:W-:Y:S04]  /*7040*/  STL [R1+0x10c8], R2 ;  /* 0x0010c80201007387 */ /* 0x0081e80000100800 */
[----:B----4-:R1:W-:Y:S04]  /*7050*/  STL [R1+0x10c4], R3 ;  /* 0x0010c40301007387 */ /* 0x0103e80000100800 */
[----:B0-----:R-:W3:Y:S04]  /*7060*/  LDL R2, [R1+0x10a0] ;  /* 0x0010a00001027983 */ /* 0x001ee80000100800 */
[----:B-1----:R-:W4:Y:S04]  /*7070*/  LDL R3, [R1+0x1094] ;  /* 0x0010940001037983 */ /* 0x002f280000100800 */
[----:B------:R0:W-:Y:S04]  /*7080*/  STL [R1+0x10d4], R206 ;  /* 0x0010d4ce01007387 */ /* 0x0001e80000100800 */
[----:B------:R1:W-:Y:S04]  /*7090*/  STL [R1+0x10bc], R207 ;  /* 0x0010bccf01007387 */ /* 0x0003e80000100800 */
[----:B------:R1:W-:Y:S04]  /*70a0*/  STL [R1+0x10b4], R205 ;  /* 0x0010b4cd01007387 */ /* 0x0003e80000100800 */
[----:B0-----:R-:W4:Y:S04]  /*70b0*/  LDL R206, [R1+0x10a4] ;  /* 0x0010a40001ce7983 */ /* 0x001f280000100800 */
[----:B-1----:R-:W4:Y:S04]  /*70c0*/  LDL R207, [R1+0x1088] ;  /* 0x0010880001cf7983 */ /* 0x002f280000100800 */
[----:B------:R-:W4:Y:S04]  /*70d0*/  LDL R205, [R1+0x1084] ;  /* 0x0010840001cd7983 */ /* 0x000f280000100800 */
[----:B------:R0:W-:Y:S04]  /*70e0*/  STL [R1+0x10d0], R218 ;  /* 0x0010d0da01007387 */ /* 0x0001e80000100800 */
[----:B------:R1:W-:Y:S04]  /*70f0*/  STL [R1+0x10cc], R217 ;  /* 0x0010ccd901007387 */ /* 0x0003e80000100800 */
[----:B0-----:R-:W4:Y:S04]  /*7100*/  LDL R218, [R1+0x109c] ;  /* 0x00109c0001da7983 */ /* 0x001f280000100800 */
[----:B-1----:R-:W4:Y:S04]  /*7110*/  LDL R217, [R1+0x1098] ;  /* 0x0010980001d97983 */ /* 0x002f280000100800 */
[----:B------:R0:W-:Y:S04]  /*7120*/  STL [R1+0x10c0], R216 ;  /* 0x0010c0d801007387 */ /* 0x0001e80000100800 */
[----:B0-----:R-:W4:Y:S04]  /*7130*/  LDL R216, [R1+0x108c] ;  /* 0x00108c0001d87983 */ /* 0x001f280000100800 */
[----:B--2---:R0:W-:Y:S04]  /*7140*/  STL [R1+0x1094], R204 ;  /* 0x001094cc01007387 */ /* 0x0041e80000100800 */
[----:B0-----:R-:W2:Y:S04]  /*7150*/  LDL R204, [R1+0x1070] ;  /* 0x0010700001cc7983 */ /* 0x001ea80000100800 */
[----:B------:R0:W-:Y:S04]  /*7160*/  STL [R1+0x10dc], R228 ;  /* 0x0010dce401007387 */ /* 0x0001e80000100800 */
[----:B---3--:R1:W-:Y:S04]  /*7170*/  STL [R1+0x10a4], R2 ;  /* 0x0010a40201007387 */ /* 0x0083e80000100800 */
[----:B----4-:R3:W-:Y:S04]  /*7180*/  STL [R1+0x1098], R3 ;  /* 0x0010980301007387 */ /* 0x0107e80000100800 */
[----:B0-----:R-:W4:Y:S04]  /*7190*/  LDL R228, [R1+0x10a8] ;  /* 0x0010a80001e47983 */ /* 0x001f280000100800 */
[----:B-1----:R-:W4:Y:S04]  /*71a0*/  LDL R2, [R1+0x1060] ;  /* 0x0010600001027983 */ /* 0x002f280000100800 */
[----:B---3--:R-:W3:Y:S04]  /*71b0*/  LDL R3, [R1+0x1064] ;  /* 0x0010640001037983 */ /* 0x008ee80000100800 */
[----:B------:R0:W-:Y:S04]  /*71c0*/  STL [R1+0x10a8], R206 ;  /* 0x0010a8ce01007387 */ /* 0x0001e80000100800 */
[----:B------:R1:W-:Y:S04]  /*71d0*/  STL [R1+0x108c], R207 ;  /* 0x00108ccf01007387 */ /* 0x0003e80000100800 */
[----:B------:R1:W-:Y:S04]  /*71e0*/  STL [R1+0x1088], R205 ;  /* 0x001088cd01007387 */ /* 0x0003e80000100800 */
[----:B0-----:R-:W3:Y:S04]  /*71f0*/  LDL R206, [R1+0x1058] ;  /* 0x0010580001ce7983 */ /* 0x001ee80000100800 */
[----:B-1----:R-:W3:Y:S04]  /*7200*/  LDL R207, [R1+0x105c] ;  /* 0x00105c0001cf7983 */ /* 0x002ee80000100800 */
[----:B------:R-:W3:Y:S04]  /*7210*/  LDL R205, [R1+0x1074] ;  /* 0x0010740001cd7983 */ /* 0x000ee80000100800 */
[----:B------:R0:W-:Y:S04]  /*7220*/  STL [R1+0x10d8], R219 ;  /* 0x0010d8db01007387 */ /* 0x0001e80000100800 */
[----:B------:R1:W-:Y:S04]  /*7230*/  STL [R1+0x10a0], R218 ;  /* 0x0010a0da01007387 */ /* 0x0003e80000100800 */
[----:B------:R1:W-:Y:S04]  /*7240*/  STL [R1+0x109c], R217 ;  /* 0x00109cd901007387 */ /* 0x0003e80000100800 */
[----:B0-----:R-:W3:Y:S04]  /*7250*/  LDL R219, [R1+0x1080] ;  /* 0x0010800001db7983 */ /* 0x001ee80000100800 */
[----:B-1----:R-:W3:Y:S04]  /*7260*/  LDL R218, [R1+0x1078] ;  /* 0x0010780001da7983 */ /* 0x002ee80000100800 */
[----:B------:R-:W3:Y:S04]  /*7270*/  LDL R217, [R1+0x106c] ;  /* 0x00106c0001d97983 */ /* 0x000ee80000100800 */
[----:B------:R0:W-:Y:S04]  /*7280*/  STL [R1+0x1090], R216 ;  /* 0x001090d801007387 */ /* 0x0001e80000100800 */
[----:B0-----:R-:W3:Y:S04]  /*7290*/  LDL R216, [R1+0x1068] ;  /* 0x0010680001d87983 */ /* 0x001ee80000100800 */
[----:B--2---:R0:W-:Y:S04]  /*72a0*/  STL [R1+0x1074], R204 ;  /* 0x001074cc01007387 */ /* 0x0041e80000100800 */
[----:B0-----:R-:W2:Y:S04]  /*72b0*/  LDL R204, [R1+0x1030] ;  /* 0x0010300001cc7983 */ /* 0x001ea80000100800 */
[----:B----4-:R0:W-:Y:S04]  /*72c0*/  STL [R1+0x10ac], R228 ;  /* 0x0010ace401007387 */ /* 0x0101e80000100800 */
[----:B------:R1:W-:Y:S04]  /*72d0*/  STL [R1+0x1064], R2 ;  /* 0x0010640201007387 */ /* 0x0003e80000100800 */
[----:B---3--:R3:W-:Y:S04]  /*72e0*/  STL [R1+0x1068], R3 ;  /* 0x0010680301007387 */ /* 0x0087e80000100800 */
        /* <DEDUP_REMOVED lines=18> */
[----:B0-----:R-:W2:Y:S04]  /*7410*/  LDL.LU R204, [R1+0x130c] ;  /* 0x00130c0001cc7983 */ /* 0x001ea80000300800 */
        /* <DEDUP_REMOVED lines=8> */
[----:B------:R1:W-:Y:S01]  /*74a0*/  STL [R1+0x1028], R205 ;  /* 0x001028cd01007387 */ /* 0x0003e20000100800 */
[----:B0-----:R-:W-:-:S02]  /*74b0*/  IMAD.MOV.U32 R206, RZ, RZ, R5 ;  /* 0x000000ffffce7224 */ /* 0x001fc400078e0005 */
[----:B-1----:R-:W-:Y:S02]  /*74c0*/  IMAD.MOV.U32 R207, RZ, RZ, R6 ;  /* 0x000000ffffcf7224 */ /* 0x002fe400078e0006 */
[----:B------:R-:W-:Y:S01]  /*74d0*/  IMAD.MOV.U32 R205, RZ, RZ, R4 ;  /* 0x000000ffffcd7224 */ /* 0x000fe200078e0004 */
[----:B------:R0:W-:Y:S04]  /*74e0*/  STL [R1+0x104c], R219 ;  /* 0x00104cdb01007387 */ /* 0x0001e80000100800 */
[----:B------:R1:W-:Y:S04]  /*74f0*/  STL [R1+0x1040], R218 ;  /* 0x001040da01007387 */ /* 0x0003e80000100800 */
[----:B------:R1:W-:Y:S04]  /*7500*/  STL [R1+0x103c], R217 ;  /* 0x00103cd901007387 */ /* 0x0003e80000100800 */
[----:B0-----:R-:W3:Y:S04]  /*7510*/  LDL.LU R219, [R1+0x1308] ;  /* 0x0013080001db7983 */ /* 0x001ee80000300800 */
[----:B-1----:R-:W3:Y:S04]  /*7520*/  LDL.LU R218, [R1+0x1304] ;  /* 0x0013040001da7983 */ /* 0x002ee80000300800 */
[----:B------:R-:W3:Y:S04]  /*7530*/  LDL.LU R217, [R1+0x1300] ;  /* 0x0013000001d97983 */ /* 0x000ee80000300800 */
[----:B------:R0:W-:Y:S04]  /*7540*/  STL [R1+0x10b0], R229 ;  /* 0x0010b0e501007387 */ /* 0x0001e80000100800 */
[----:B0-----:R-:W3:Y:S04]  /*7550*/  LDL R229, [R1+0x1054] ;  /* 0x0010540001e57983 */ /* 0x001ee80000100800 */
[----:B------:R0:W-:Y:S02]  /*7560*/  STL [R1+0x1030], R216 ;  /* 0x001030d801007387 */ /* 0x0001e40000100800 */
[----:B0-----:R-:W-:-:S02]  /*7570*/  IMAD.MOV.U32 R216, RZ, RZ, R225 ;  /* 0x000000ffffd87224 */ /* 0x001fc400078e00e1 */
[----:B------:R-:W3:Y:S04]  /*7580*/  LDL R225, [R1+0xff0] ;  /* 0x000ff00001e17983 */ /* 0x000ee80000100800 */
[----:B--2---:R0:W-:Y:S04]  /*7590*/  STL.128 [R1+0xdf0], R204 ;  /* 0x000df0cc01007387 */ /* 0x0041e80000100c00 */
[----:B0-----:R-:W2:Y:S04]  /*75a0*/  LDL.LU R204, [R1+0x12f4] ;  /* 0x0012f40001cc7983 */ /* 0x001ea80000300800 */
[----:B------:R-:W2:Y:S04]  /*75b0*/  LDL.LU R205, [R1+0x12f8] ;  /* 0x0012f80001cd7983 */ /* 0x000ea80000300800 */
[----:B------:R-:W2:Y:S04]  /*75c0*/  LDL.LU R206, [R1+0x12fc] ;  /* 0x0012fc0001ce7983 */ /* 0x000ea80000300800 */
[----:B----4-:R0:W-:Y:S04]  /*75d0*/  STL [R1+0x1050], R228 ;  /* 0x001050e401007387 */ /* 0x0101e80000100800 */
[----:B------:R-:W-:Y:S04]  /*75e0*/  STL [R1+0x1000], R2 ;  /* 0x0010000201007387 */ /* 0x000fe80000100800 */
[----:B0-----:R-:W4:Y:S04]  /*75f0*/  LDL R228, [R1+0x1004] ;  /* 0x0010040001e47983 */ /* 0x001f280000100800 */
[----:B---3--:R0:W-:Y:S01]  /*7600*/  STL [R1+0x1004], R3 ;  /* 0x0010040301007387 */ /* 0x0081e20000100800 */
[----:B------:R-:W-:-:S02]  /*7610*/  IMAD.MOV.U32 R207, RZ, RZ, R8 ;  /* 0x000000ffffcf7224 */ /* 0x000fc400078e0008 */
[----:B------:R-:W-:Y:S01]  /*7620*/  IMAD.MOV.U32 R4, RZ, RZ, R15 ;  /* 0x000000ffff047224 */ /* 0x000fe200078e000f */
[----:B------:R-:W-:Y:S01]  /*7630*/  STL [R1+0x1024], R231 ;  /* 0x001024e701007387 */ /* 0x000fe20000100800 */
[----:B0-----:R-:W0:Y:S01]  /*7640*/  LDC.64 R2, c[0x0][0x390] ;  /* 0x0000e400ff027b82 */ /* 0x001e220000000a00 */
[----:B------:R-:W-:Y:S02]  /*7650*/  IMAD.MOV.U32 R15, RZ, RZ, R24 ;  /* 0x000000ffff0f7224 */ /* 0x000fe400078e0018 */
[----:B------:R1:W-:Y:S04]  /*7660*/  STL [R1+0x1020], R243 ;  /* 0x001020f301007387 */ /* 0x0003e80000100800 */
[----:B------:R-:W-:Y:S04]  /*7670*/  STL [R1+0x101c], R242 ;  /* 0x00101cf201007387 */ /* 0x000fe80000100800 */
[----:B------:R3:W-:Y:S01]  /*7680*/  STL [R1+0x100c], R240 ;  /* 0x00100cf001007387 */ /* 0x0007e20000100800 */
[----:B-1----:R-:W-:-:S03]  /*7690*/  IMAD.MOV.U32 R243, RZ, RZ, R210 ;  /* 0x000000fffff37224 */ /* 0x002fc600078e00d2 */
[----:B------:R-:W4:Y:S04]  /*76a0*/  LDL R8, [R1+0xff4] ;  /* 0x000ff40001087983 */ /* 0x000f280000100800 */
[----:B------:R1:W-:Y:S01]  /*76b0*/  STL.128 [R1+0xde0], R216 ;  /* 0x000de0d801007387 */ /* 0x0003e20000100c00 */
[----:B---3--:R-:W-:Y:S02]  /*76c0*/  IMAD.MOV.U32 R240, RZ, RZ, R199 ;  /* 0x000000fffff07224 */ /* 0x008fe400078e00c7 */
[----:B------:R-:W-:Y:S01]  /*76d0*/  IMAD.MOV.U32 R242, RZ, RZ, R209 ;  /* 0x000000fffff27224 */ /* 0x000fe200078e00d1 */
[----:B------:R-:W3:Y:S04]  /*76e0*/  LDL R231, [R1+0xfe8] ;  /* 0x000fe80001e77983 */ /* 0x000ee80000100800 */
[----:B------:R0:W-:Y:S01]  /*76f0*/  STL [R1+0xffc], R252 ;  /* 0x000ffcfc01007387 */ /* 0x0001e20000100800 */
[----:B-1----:R-:W-:Y:S01]  /*7700*/  IMAD.MOV.U32 R216, RZ, RZ, R7 ;  /* 0x000000ffffd87224 */ /* 0x002fe200078e0007 */
[----:B------:R-:W-:Y:S01]  /*7710*/  MOV R217, R12 ;  /* 0x0000000c00d97202 */ /* 0x000fe20000000f00 */
[----:B------:R-:W-:Y:S01]  /*7720*/  IMAD.MOV.U32 R218, RZ, RZ, R13 ;  /* 0x000000ffffda7224 */ /* 0x000fe200078e000d */
[----:B------:R1:W-:Y:S01]  /*7730*/  STL [R1+0x1058], R229 ;  /* 0x001058e501007387 */ /* 0x0003e20000100800 */
[----:B------:R-:W-:-:S02]  /*7740*/  IMAD.MOV.U32 R219, RZ, RZ, R14 ;  /* 0x000000ffffdb7224 */ /* 0x000fc400078e000e */
[----:B------:R-:W-:Y:S01]  /*7750*/  IMAD.MOV.U32 R12, RZ, RZ, R17 ;  /* 0x000000ffff0c7224 */ /* 0x000fe200078e0011 */
[----:B0-----:R-:W3:Y:S01]  /*7760*/  LDL.LU R252, [R1+0x1330] ;  /* 0x0013300001fc7983 */ /* 0x001ee20000300800 */
[----:B------:R-:W-:Y:S02]  /*7770*/  IMAD.MOV.U32 R13, RZ, RZ, R18 ;  /* 0x000000ffff0d7224 */ /* 0x000fe400078e0012 */
[----:B------:R-:W-:Y:S01]  /*7780*/  IMAD.MOV.U32 R14, RZ, RZ, R19 ;  /* 0x000000ffff0e7224 */ /* 0x000fe200078e0013 */
[----:B------:R0:W-:Y:S04]  /*7790*/  STL.128 [R1+0xe00], R216 ;  /* 0x000e00d801007387 */ /* 0x0001e80000100c00 */
[----:B-1----:R-:W3:Y:S04]  /*77a0*/  LDL R229, [R1+0x1010] ;  /* 0x0010100001e57983 */ /* 0x002ee80000100800 */
[----:B------:R-:W-:Y:S04]  /*77b0*/  STL.128 [R1+0x720], R12 ;  /* 0x0007200c01007387 */ /* 0x000fe80000100c00 */
[----:B------:R1:W-:Y:S04]  /*77c0*/  STL [R1+0x1010], R241 ;  /* 0x001010f101007387 */ /* 0x0003e80000100800 */
[----:B0-----:R-:W3:Y:S04]  /*77d0*/  LDL R217, [R1+0xfe4] ;  /* 0x000fe40001d97983 */ /* 0x001ee80000100800 */
[----:B------:R-:W3:Y:S01]  /*77e0*/  LDL R218, [R1+0xfe0] ;  /* 0x000fe00001da7983 */ /* 0x000ee20000100800 */
[----:B-1----:R-:W-:-:S02]  /*77f0*/  IMAD.MOV.U32 R241, RZ, RZ, R208 ;  /* 0x000000fffff17224 */ /* 0x002fc400078e00d0 */
[----:B------:R-:W-:Y:S01]  /*7800*/  IMAD.MOV.U32 R12, RZ, RZ, R33 ;  /* 0x000000ffff0c7224 */ /* 0x000fe200078e0021 */
[----:B------:R-:W3:Y:S01]  /*7810*/  LDL R219, [R1+0xfec] ;  /* 0x000fec0001db7983 */ /* 0x000ee20000100800 */
[----:B------:R-:W-:Y:S02]  /*7820*/  IMAD.MOV.U32 R13, RZ, RZ, R34 ;  /* 0x000000ffff0d7224 */ /* 0x000fe400078e0022 */
[----:B------:R-:W-:Y:S01]  /*7830*/  IMAD.MOV.U32 R14, RZ, RZ, R35 ;  /* 0x000000ffff0e7224 */ /* 0x000fe200078e0023 */
[----:B------:R0:W-:Y:S01]  /*7840*/  STL [R1+0x1054], R230 ;  /* 0x001054e601007387 */ /* 0x0001e20000100800 */
[----:B------:R-:W-:-:S03]  /*7850*/  IMAD.MOV.U32 R15, RZ, RZ, R40 ;  /* 0x000000ffff0f7224 */ /* 0x000fc600078e0028 */
[----:B------:R1:W-:Y:S04]  /*7860*/  STL.128 [R1+0xf80], R240 ;  /* 0x000f80f001007387 */ /* 0x0003e80000100c00 */
[----:B------:R1:W-:Y:S04]  /*7870*/  STL.128 [R1+0x740], R12 ;  /* 0x0007400c01007387 */ /* 0x0003e80000100c00 */
[----:B0-----:R-:W3:Y:S04]  /*7880*/  LDL R230, [R1+0x1014] ;  /* 0x0010140001e67983 */ /* 0x001ee80000100800 */
[----:B------:R-:W3:Y:S01]  /*7890*/  LDL R17, [R1+0xfd0] ;  /* 0x000fd00001117983 */ /* 0x000ee20000100800 */
[----:B-1----:R-:W-:-:S03]  /*78a0*/  IMAD.MOV.U32 R243, RZ, RZ, R225 ;  /* 0x000000fffff37224 */ /* 0x002fc600078e00e1 */
[----:B------:R-:W3:Y:S01]  /*78b0*/  LDL R19, [R1+0xfd4] ;  /* 0x000fd40001137983 */ /* 0x000ee20000100800 */
[----:B------:R-:W-:-:S03]  /*78c0*/  IMAD.MOV.U32 R12, RZ, RZ, R245 ;  /* 0x000000ffff0c7224 */ /* 0x000fc600078e00f5 */
[----:B------:R-:W3:Y:S01]  /*78d0*/  LDL.LU R225, [R1+0x1320] ;  /* 0x0013200001e17983 */ /* 0x000ee20000300800 */
[----:B------:R-:W-:-:S03]  /*78e0*/  IMAD.MOV.U32 R245, RZ, RZ, R224 ;  /* 0x000000fffff57224 */ /* 0x000fc600078e00e0 */
[----:B------:R-:W3:Y:S04]  /*78f0*/  LDL.LU R224, [R1+0x1310] ;  /* 0x0013100001e07983 */ /* 0x000ee80000300800 */
[----:B--2---:R0:W-:Y:S01]  /*7900*/  STL.128 [R1+0x700], R204 ;  /* 0x000700cc01007387 */ /* 0x0041e20000100c00 */
[----:B------:R-:W-:Y:S02]  /*7910*/  IMAD.MOV.U32 R5, RZ, RZ, R20 ;  /* 0x000000ffff057224 */ /* 0x000fe400078e0014 */
[----:B------:R-:W-:Y:S01]  /*7920*/  IMAD.MOV.U32 R6, RZ, RZ, R21 ;  /* 0x000000ffff067224 */ /* 0x000fe200078e0015 */
[----:B------:R-:W2:Y:S01]  /*7930*/  LDL R18, [R1+0xfcc] ;  /* 0x000fcc0001127983 */ /* 0x000ea20000100800 */
[----:B0-----:R-:W-:Y:S02]  /*7940*/  IMAD.MOV.U32 R204, RZ, RZ, R179 ;  /* 0x000000ffffcc7224 */ /* 0x001fe400078e00b3 */
[----:B------:R-:W-:-:S02]  /*7950*/  IMAD.MOV.U32 R205, RZ, RZ, R188 ;  /* 0x000000ffffcd7224 */ /* 0x000fc400078e00bc */
[----:B------:R-:W-:Y:S02]  /*7960*/  IMAD.MOV.U32 R206, RZ, RZ, R189 ;  /* 0x000000ffffce7224 */ /* 0x000fe400078e00bd */
[----:B------:R-:W-:-:S05]  /*7970*/  IMAD.MOV.U32 R207, RZ, RZ, R190 ;  /* 0x000000ffffcf7224 */ /* 0x000fca00078e00be */
[----:B------:R0:W-:Y:S02]  /*7980*/  STL.128 [R1+0xf60], R204 ;  /* 0x000f60cc01007387 */ /* 0x0001e40000100c00 */
[----:B0-----:R-:W-:Y:S02]  /*7990*/  IMAD.MOV.U32 R204, RZ, RZ, R211 ;  /* 0x000000ffffcc7224 */ /* 0x001fe400078e00d3 */
[----:B------:R-:W-:Y:S02]  /*79a0*/  IMAD.MOV.U32 R205, RZ, RZ, R220 ;  /* 0x000000ffffcd7224 */ /* 0x000fe400078e00dc */
[----:B------:R-:W-:Y:S01]  /*79b0*/  IMAD.MOV.U32 R7, RZ, RZ, R22 ;  /* 0x000000ffff077224 */ /* 0x000fe200078e0016 */
[----:B------:R-:W-:Y:S01]  /*79c0*/  MOV R21, R26 ;  /* 0x0000001a00157202 */ /* 0x000fe20000000f00 */
[----:B------:R-:W-:Y:S02]  /*79d0*/  IMAD.MOV.U32 R206, RZ, RZ, R221 ;  /* 0x000000ffffce7224 */ /* 0x000fe400078e00dd */
[----:B------:R-:W-:-:S02]  /*79e0*/  IMAD.MOV.U32 R13, RZ, RZ, R246 ;  /* 0x000000ffff0d7224 */ /* 0x000fc400078e00f6 */
[----:B------:R-:W-:Y:S02]  /*79f0*/  IMAD.MOV.U32 R207, RZ, RZ, R222 ;  /* 0x000000ffffcf7224 */ /* 0x000fe400078e00de */
[----:B------:R-:W-:Y:S01]  /*7a00*/  IMAD.MOV.U32 R14, RZ, RZ, R247 ;  /* 0x000000ffff0e7224 */ /* 0x000fe200078e00f7 */
[----:B------:R-:W-:Y:S01]  /*7a10*/  STL.128 [R1+0xe10], R4 ;  /* 0x000e100401007387 */ /* 0x000fe20000100c00 */
[----:B------:R-:W-:Y:S01]  /*7a20*/  IMAD.MOV.U32 R20, RZ, RZ, R25 ;  /* 0x000000ffff147224 */ /* 0x000fe200078e0019 */
[----:B------:R-:W0:Y:S02]  /*7a30*/  LDC.64 R246, c[0x0][0x380] ;  /* 0x0000e000fff67b82 */ /* 0x000e240000000a00 */
[----:B------:R1:W-:Y:S01]  /*7a40*/  STL.128 [R1+0xf90], R204 ;  /* 0x000f90cc01007387 */ /* 0x0003e20000100c00 */
[----:B------:R-:W-:Y:S02]  /*7a50*/  IMAD.MOV.U32 R15, RZ, RZ, R60 ;  /* 0x000000ffff0f7224 */ /* 0x000fe400078e003c */
[----:B------:R-:W-:-:S02]  /*7a60*/  IMAD.MOV.U32 R24, RZ, RZ, R31 ;  /* 0x000000ffff187224 */ /* 0x000fc400078e001f */
[----:B------:R-:W-:Y:S02]  /*7a70*/  IMAD.MOV.U32 R40, RZ, RZ, R75 ;  /* 0x000000ffff287224 */ /* 0x000fe400078e004b */
[----:B------:R-:W-:Y:S02]  /*7a80*/  IMAD.MOV.U32 R216, RZ, RZ, R249 ;  /* 0x000000ffffd87224 */ /* 0x000fe400078e00f9 */
[----:B----4-:R-:W-:Y:S01]  /*7a90*/  IMAD.MOV.U32 R242, RZ, RZ, R8 ;  /* 0x000000fffff27224 */ /* 0x010fe200078e0008 */
[----:B------:R-:W-:Y:S01]  /*7aa0*/  STL [R1+0x1008], R228 ;  /* 0x001008e401007387 */ /* 0x000fe20000100800 */
[----:B------:R-:W-:-:S03]  /*7ab0*/  IMAD.MOV.U32 R179, RZ, RZ, R248 ;  /* 0x000000ffffb37224 */ /* 0x000fc600078e00f8 */
[----:B------:R-:W-:Y:S01]  /*7ac0*/  STL [R1+0xfe0], R245 ;  /* 0x000fe0f501007387 */ /* 0x000fe20000100800 */
[----:B-1----:R-:W-:-:S03]  /*7ad0*/  IMAD.WIDE R204, R226, 0x4, R2 ;  /* 0x00000004e2cc7825 */ /* 0x002fc600078e0202 */
[----:B------:R-:W4:Y:S04]  /*7ae0*/  LDL.LU R226, [R1+0x1324] ;  /* 0x0013240001e27983 */ /* 0x000f280000300800 */
[----:B------:R1:W-:Y:S01]  /*7af0*/  STG.E desc[UR10][R204.64], R227 ;  /* 0x000000e3cc007986 */ /* 0x0003e2000c10190a */
[----:B------:R-:W-:Y:S02]  /*7b00*/  IMAD.MOV.U32 R4, RZ, RZ, R23 ;  /* 0x000000ffff047224 */ /* 0x000fe400078e0017 */
[----:B------:R-:W-:Y:S01]  /*7b10*/  IMAD.MOV.U32 R5, RZ, RZ, R28 ;  /* 0x000000ffff057224 */ /* 0x000fe200078e001c */
[----:B---3--:R-:W-:Y:S01]  /*7b20*/  STL [R1+0x1014], R229 ;  /* 0x001014e501007387 */ /* 0x008fe20000100800 */
[----:B------:R-:W-:Y:S02]  /*7b30*/  IMAD.MOV.U32 R6, RZ, RZ, R29 ;  /* 0x000000ffff067224 */ /* 0x000fe400078e001d */
[----:B------:R-:W-:Y:S01]  /*7b40*/  IMAD.MOV.U32 R7, RZ, RZ, R30 ;  /* 0x000000ffff077224 */ /* 0x000fe200078e001e */
[----:B------:R-:W3:Y:S04]  /*7b50*/  LDL.128 R208, [R1+0xbd0] ;  /* 0x000bd00001d07983 */ /* 0x000ee80000100c00 */
[----:B-1----:R-:W4:Y:S04]  /*7b60*/  LDL.LU R227, [R1+0x12f0] ;  /* 0x0012f00001e37983 */ /* 0x002f280000300800 */
[----:B------:R1:W-:Y:S01]  /*7b70*/  STL.128 [R1+0xe20], R4 ;  /* 0x000e200401007387 */ /* 0x0003e20000100c00 */
[----:B------:R-:W-:-:S02]  /*7b80*/  IMAD.MOV.U32 R22, RZ, RZ, R27 ;  /* 0x000000ffff167224 */ /* 0x000fc400078e001b */
[----:B------:R-:W-:Y:S02]  /*7b90*/  IMAD.MOV.U32 R23, RZ, RZ, R32 ;  /* 0x000000ffff177224 */ /* 0x000fe400078e0020 */
[----:B------:R-:W-:Y:S01]  /*7ba0*/  IMAD.MOV.U32 R25, RZ, RZ, R36 ;  /* 0x000000ffff197224 */ /* 0x000fe200078e0024 */
[----:B------:R-:W2:Y:S01]  /*7bb0*/  LDL.128 R32, [R1+0x8f0] ;  /* 0x0008f00001207983 */ /* 0x000ea20000100c00 */
[----:B------:R-:W-:Y:S02]  /*7bc0*/  IMAD.MOV.U32 R26, RZ, RZ, R37 ;  /* 0x000000ffff1a7224 */ /* 0x000fe400078e0025 */
[----:B------:R-:W-:Y:S01]  /*7bd0*/  IMAD.MOV.U32 R31, RZ, RZ, R244 ;  /* 0x000000ffff1f7224 */ /* 0x000fe200078e00f4 */
[----:B------:R0:W-:Y:S01]  /*7be0*/  STL.128 [R1+0x770], R12 ;  /* 0x0007700c01007387 */ /* 0x0001e20000100c00 */
[----:B------:R-:W-:Y:S02]  /*7bf0*/  IMAD.MOV.U32 R60, RZ, RZ, R91 ;  /* 0x000000ffff3c7224 */ /* 0x000fe400078e005b */
[----:B------:R-:W-:Y:S01]  /*7c00*/  IMAD.MOV.U32 R249, RZ, RZ, R217 ;  /* 0x000000fffff97224 */ /* 0x000fe200078e00d9 */
[----:B------:R-:W3:Y:S01]  /*7c10*/  LDL.128 R204, [R1+0xbe0] ;  /* 0x000be00001cc7983 */ /* 0x000ee20000100c00 */
[----:B-1----:R-:W-:Y:S01]  /*7c20*/  MOV R4, R39 ;  /* 0x0000002700047202 */ /* 0x002fe20000000f00 */
[----:B------:R-:W-:-:S02]  /*7c30*/  IMAD.MOV.U32 R5, RZ, RZ, R44 ;  /* 0x000000ffff057224 */ /* 0x000fc400078e002c */
[----:B------:R-:W3:Y:S01]  /*7c40*/  LDL.LU R245, [R1+0x1334] ;  /* 0x0013340001f57983 */ /* 0x000ee20000300800 */
[----:B------:R-:W-:Y:S02]  /*7c50*/  IMAD.MOV.U32 R6, RZ, RZ, R45 ;  /* 0x000000ffff067224 */ /* 0x000fe400078e002d */
[----:B------:R-:W-:Y:S01]  /*7c60*/  IMAD.MOV.U32 R7, RZ, RZ, R46 ;  /* 0x000000ffff077224 */ /* 0x000fe200078e002e */
[----:B------:R1:W-:Y:S04]  /*7c70*/  STL.128 [R1+0x730], R20 ;  /* 0x0007301401007387 */ /* 0x0003e80000100c00 */
[----:B------:R1:W-:Y:S01]  /*7c80*/  STL.128 [R1+0xe40], R4 ;  /* 0x000e400401007387 */ /* 0x0003e20000100c00 */
[----:B------:R-:W-:Y:S02]  /*7c90*/  IMAD.MOV.U32 R27, RZ, RZ, R38 ;  /* 0x000000ffff1b7224 */ /* 0x000fe400078e0026 */
[----:B------:R-:W-:Y:S01]  /*7ca0*/  IMAD.MOV.U32 R28, RZ, RZ, R49 ;  /* 0x000000ffff1c7224 */ /* 0x000fe200078e0031 */
[----:B0-----:R-:W3:Y:S01]  /*7cb0*/  LDL.128 R12, [R1+0x930] ;  /* 0x00093000010c7983 */ /* 0x001ee20000100c00 */
[----:B------:R-:W-:-:S02]  /*7cc0*/  IMAD.MOV.U32 R29, RZ, RZ, R50 ;  /* 0x000000ffff1d7224 */ /* 0x000fc400078e0032 */
[----:B------:R-:W-:Y:S01]  /*7cd0*/  IMAD.MOV.U32 R30, RZ, RZ, R51 ;  /* 0x000000ffff1e7224 */ /* 0x000fe200078e0033 */
[----:B------:R-:W-:Y:S01]  /*7ce0*/  STL [R1+0x1018], R230 ;  /* 0x001018e601007387 */ /* 0x000fe20000100800 */
[----:B-1----:R-:W-:Y:S01]  /*7cf0*/  IMAD.MOV.U32 R20, RZ, RZ, R41 ;  /* 0x000000ffff147224 */ /* 0x002fe200078e0029 */
[----:B------:R-:W-:Y:S01]  /*7d00*/  MOV R240, R224 ;  /* 0x000000e000f07202 */ /* 0x000fe20000000f00 */
[----:B------:R-:W-:Y:S01]  /*7d10*/  IMAD.MOV.U32 R36, RZ, RZ, R69 ;  /* 0x000000ffff247224 */ /* 0x000fe200078e0045 */
[----:B------:R-:W-:Y:S01]  /*7d20*/  STL [R1+0xfd4], R17 ;  /* 0x000fd41101007387 */ /* 0x000fe20000100800 */
[----:B------:R-:W-:Y:S02]  /*7d30*/  IMAD.MOV.U32 R4, RZ, RZ, R55 ;  /* 0x000000ffff047224 */ /* 0x000fe400078e0037 */
[----:B------:R-:W-:Y:S01]  /*7d40*/  IMAD.MOV.U32 R5, RZ, RZ, R56 ;  /* 0x000000ffff057224 */ /* 0x000fe200078e0038 */
[----:B------:R-:W3:Y:S01]  /*7d50*/  LDL R244, [R1+0xfd8] ;  /* 0x000fd80001f47983 */ /* 0x000ee20000100800 */
[----:B------:R-:W-:-:S02]  /*7d60*/  IMAD.MOV.U32 R6, RZ, RZ, R57 ;  /* 0x000000ffff067224 */ /* 0x000fc400078e0039 */
[----:B------:R-:W-:Y:S02]  /*7d70*/  IMAD.MOV.U32 R7, RZ, RZ, R58 ;  /* 0x000000ffff077224 */ /* 0x000fe400078e003a */
[----:B------:R-:W-:Y:S02]  /*7d80*/  IMAD.MOV.U32 R21, RZ, RZ, R42 ;  /* 0x000000ffff157224 */ /* 0x000fe400078e002a */
[----:B------:R-:W-:Y:S01]  /*7d90*/  IMAD.MOV.U32 R22, RZ, RZ, R43 ;  /* 0x000000ffff167224 */ /* 0x000fe200078e002b */
[----:B------:R0:W-:Y:S01]  /*7da0*/  STL.128 [R1+0xe60], R4 ;  /* 0x000e600401007387 */ /* 0x0001e20000100c00 */
[----:B------:R-:W-:Y:S02]  /*7db0*/  IMAD.MOV.U32 R23, RZ, RZ, R48 ;  /* 0x000000ffff177224 */ /* 0x000fe400078e0030 */
[----:B------:R-:W-:Y:S01]  /*7dc0*/  IMAD.MOV.U32 R37, RZ, RZ, R70 ;  /* 0x000000ffff257224 */ /* 0x000fe200078e0046 */
[----:B------:R-:W-:Y:S04]  /*7dd0*/  STL.128 [R1+0xe30], R24 ;  /* 0x000e301801007387 */ /* 0x000fe80000100c00 */
[----:B------:R1:W-:Y:S01]  /*7de0*/  STL.128 [R1+0x750], R20 ;  /* 0x0007501401007387 */ /* 0x0003e20000100c00 */
[----:B------:R-:W-:-:S02]  /*7df0*/  IMAD.MOV.U32 R38, RZ, RZ, R71 ;  /* 0x000000ffff267224 */ /* 0x000fc400078e0047 */
[----:B------:R-:W-:Y:S02]  /*7e00*/  IMAD.MOV.U32 R39, RZ, RZ, R76 ;  /* 0x000000ffff277224 */ /* 0x000fe400078e004c */
[----:B------:R-:W-:Y:S02]  /*7e10*/  IMAD.MOV.U32 R49, RZ, RZ, R62 ;  /* 0x000000ffff317224 */ /* 0x000fe400078e003e */
[----:B------:R-:W-:Y:S01]  /*7e20*/  IMAD.MOV.U32 R50, RZ, RZ, R63 ;  /* 0x000000ffff327224 */ /* 0x000fe200078e003f */
[----:B0-----:R-:W2:Y:S01]  /*7e30*/  LDL.128 R4, [R1+0x8e0] ;  /* 0x0008e00001047983 */ /* 0x001ea20000100c00 */
[----:B------:R-:W-:Y:S02]  /*7e40*/  IMAD.MOV.U32 R41, RZ, RZ, R80 ;  /* 0x000000ffff297224 */ /* 0x000fe400078e0050 */
[----:B------:R-:W-:Y:S01]  /*7e50*/  IMAD.MOV.U32 R51, RZ, RZ, R68 ;  /* 0x000000ffff337224 */ /* 0x000fe200078e0044 */
[----:B------:R0:W-:Y:S01]  /*7e60*/  STL.128 [R1+0x760], R28 ;  /* 0x0007601c01007387 */ /* 0x0001e20000100c00 */
[----:B-1----:R-:W-:Y:S01]  /*7e70*/  IMAD.MOV.U32 R20, RZ, RZ, R59 ;  /* 0x000000ffff147224 */ /* 0x002fe200078e003b */
[----:B------:R-:W-:Y:S01]  /*7e80*/  MOV R21, R64 ;  /* 0x0000004000157202 */ /* 0x000fe20000000f00 */
[----:B------:R-:W-:Y:S01]  /*7e90*/  IMAD.MOV.U32 R22, RZ, RZ, R65 ;  /* 0x000000ffff167224 */ /* 0x000fe200078e0041 */
[----:B------:R-:W-:Y:S01]  /*7ea0*/  MOV R46, R73 ;  /* 0x00000049002e7202 */ /* 0x000fe20000000f00 */
[----:B------:R-:W-:-:S02]  /*7eb0*/  IMAD.MOV.U32 R23, RZ, RZ, R66 ;  /* 0x000000ffff177224 */ /* 0x000fc400078e0042 */
[----:B------:R-:W-:Y:S02]  /*7ec0*/  IMAD.MOV.U32 R44, RZ, RZ, R67 ;  /* 0x000000ffff2c7224 */ /* 0x000fe400078e0043 */
[----:B------:R-:W-:Y:S01]  /*7ed0*/  IMAD.MOV.U32 R45, RZ, RZ, R72 ;  /* 0x000000ffff2d7224 */ /* 0x000fe200078e0048 */
[----:B------:R1:W-:Y:S01]  /*7ee0*/  STL.128 [R1+0xe70], R20 ;  /* 0x000e701401007387 */ /* 0x0003e20000100c00 */
[----:B------:R-:W-:Y:S02]  /*7ef0*/  IMAD.MOV.U32 R42, RZ, RZ, R81 ;  /* 0x000000ffff2a7224 */ /* 0x000fe400078e0051 */
[----:B------:R-:W-:Y:S01]  /*7f00*/  IMAD.MOV.U32 R43, RZ, RZ, R82 ;  /* 0x000000ffff2b7224 */ /* 0x000fe200078e0052 */
[----:B------:R-:W-:Y:S01]  /*7f10*/  MOV R25, R52 ;  /* 0x0000003400197202 */ /* 0x000fe20000000f00 */
[----:B------:R-:W-:Y:S01]  /*7f20*/  IMAD.MOV.U32 R48, RZ, RZ, R61 ;  /* 0x000000ffff307224 */ /* 0x000fe200078e003d */
[----:B0-----:R-:W3:Y:S01]  /*7f30*/  LDL.128 R28, [R1+0x900] ;  /* 0x00090000011c7983 */ /* 0x001ee20000100c00 */
[----:B------:R-:W-:-:S02]  /*7f40*/  IMAD.MOV.U32 R24, RZ, RZ, R47 ;  /* 0x000000ffff187224 */ /* 0x000fc400078e002f */
[----:B------:R-:W-:Y:S02]  /*7f50*/  IMAD.MOV.U32 R26, RZ, RZ, R53 ;  /* 0x000000ffff1a7224 */ /* 0x000fe400078e0035 */
[----:B------:R-:W-:Y:S01]  /*7f60*/  IMAD.MOV.U32 R91, RZ, RZ, R116 ;  /* 0x000000ffff5b7224 */ /* 0x000fe200078e0074 */
[----:B------:R-:W-:Y:S01]  /*7f70*/  MOV R217, R250 ;  /* 0x000000fa00d97202 */ /* 0x000fe20000000f00 */
[----:B------:R-:W-:Y:S02]  /*7f80*/  IMAD.MOV.U32 R27, RZ, RZ, R54 ;  /* 0x000000ffff1b7224 */ /* 0x000fe400078e0036 */
[----:B------:R-:W-:Y:S01]  /*7f90*/  IMAD.MOV.U32 R248, RZ, RZ, R218 ;  /* 0x000000fffff87224 */ /* 0x000fe200078e00da */
[----:B-1----:R-:W3:Y:S01]  /*7fa0*/  LDL.128 R20, [R1+0x920] ;  /* 0x0009200001147983 */ /* 0x002ee20000100c00 */
[----:B------:R-:W-:Y:S01]  /*7fb0*/  IMAD.MOV.U32 R56, RZ, RZ, R85 ;  /* 0x000000ffff387224 */ /* 0x000fe200078e0055 */
[----:B------:R-:W-:Y:S01]  /*7fc0*/  MOV R58, R87 ;  /* 0x00000057003a7202 */ /* 0x000fe20000000f00 */
[----:B------:R-:W-:Y:S01]  /*7fd0*/  IMAD.MOV.U32 R57, RZ, RZ, R86 ;  /* 0x000000ffff397224 */ /* 0x000fe200078e0056 */
[----:B------:R0:W-:Y:S01]  /*7fe0*/  STL.128 [R1+0x790], R36 ;  /* 0x0007902401007387 */ /* 0x0001e20000100c00 */
[----:B------:R-:W-:-:S02]  /*7ff0*/  IMAD.MOV.U32 R59, RZ, RZ, R92 ;  /* 0x000000ffff3b7224 */ /* 0x000fc400078e005c */
[----:B------:R-:W-:Y:S01]  /*8000*/  IMAD.MOV.U32 R61, RZ, RZ, R96 ;  /* 0x000000ffff3d7224 */ /* 0x000fe200078e0060 */
[----:B------:R1:W-:Y:S01]  /*8010*/  STL.128 [R1+0xe90], R40 ;  /* 0x000e902801007387 */ /* 0x0003e20000100c00 */
[----:B------:R-:W-:Y:S02]  /*8020*/  IMAD.MOV.U32 R62, RZ, RZ, R97 ;  /* 0x000000ffff3e7224 */ /* 0x000fe400078e0061 */
[----:B------:R-:W-:Y:S01]  /*8030*/  IMAD.MOV.U32 R63, RZ, RZ, R98 ;  /* 0x000000ffff3f7224 */ /* 0x000fe200078e0062 */
[----:B------:R1:W-:Y:S04]  /*8040*/  STL.128 [R1+0x780], R48 ;  /* 0x0007803001007387 */ /* 0x0003e80000100c00 */
[----:B------:R1:W-:Y:S04]  /*8050*/  STL.128 [R1+0xe50], R24 ;  /* 0x000e501801007387 */ /* 0x0003e80000100c00 */
[----:B0-----:R-:W3:Y:S04]  /*8060*/  LDL.128 R36, [R1+0x980] ;  /* 0x0009800001247983 */ /* 0x001ee80000100c00 */
[----:B-1----:R-:W3:Y:S01]  /*8070*/  LDL.128 R40, [R1+0x970] ;  /* 0x0009700001287983 */ /* 0x002ee20000100c00 */
[----:B------:R-:W-:-:S03]  /*8080*/  IMAD.MOV.U32 R48, RZ, RZ, R77 ;  /* 0x000000ffff307224 */ /* 0x000fc600078e004d */
[----:B------:R-:W3:Y:S01]  /*8090*/  LDL.128 R52, [R1+0x940] ;  /* 0x0009400001347983 */ /* 0x000ee20000100c00 */
[----:B------:R-:W-:Y:S02]  /*80a0*/  IMAD.MOV.U32 R49, RZ, RZ, R78 ;  /* 0x000000ffff317224 */ /* 0x000fe400078e004e */
[----:B------:R-:W-:Y:S01]  /*80b0*/  IMAD.MOV.U32 R50, RZ, RZ, R79 ;  /* 0x000000ffff327224 */ /* 0x000fe200078e004f */
[----:B------:R-:W3:Y:S01]  /*80c0*/  LDL.128 R24, [R1+0x910] ;  /* 0x0009100001187983 */ /* 0x000ee20000100c00 */
[----:B------:R-:W-:Y:S01]  /*80d0*/  IMAD.MOV.U32 R51, RZ, RZ, R84 ;  /* 0x000000ffff337224 */ /* 0x000fe200078e0054 */
[----:B------:R-:W-:Y:S01]  /*80e0*/  MOV R82, R113 ;  /* 0x0000007100527202 */ /* 0x000fe20000000f00 */
[----:B------:R-:W-:Y:S01]  /*80f0*/  IMAD.MOV.U32 R64, RZ, RZ, R83 ;  /* 0x000000ffff407224 */ /* 0x000fe200078e0053 */
[----:B------:R0:W-:Y:S01]  /*8100*/  STL.128 [R1+0x7b0], R56 ;  /* 0x0007b03801007387 */ /* 0x0001e20000100c00 */
[----:B------:R-:W-:Y:S02]  /*8110*/  IMAD.MOV.U32 R47, RZ, RZ, R74 ;  /* 0x000000ffff2f7224 */ /* 0x000fe400078e004a */
[----:B------:R-:W-:Y:S01]  /*8120*/  IMAD.MOV.U32 R76, RZ, RZ, R101 ;  /* 0x000000ffff4c7224 */ /* 0x000fe200078e0065 */
[----:B------:R1:W-:Y:S01]  /*8130*/  STL.128 [R1+0xeb0], R60 ;  /* 0x000eb03c01007387 */ /* 0x0003e20000100c00 */
[----:B------:R-:W-:-:S02]  /*8140*/  IMAD.MOV.U32 R77, RZ, RZ, R102 ;  /* 0x000000ffff4d7224 */ /* 0x000fc400078e0066 */
[----:B------:R-:W-:Y:S01]  /*8150*/  IMAD.MOV.U32 R78, RZ, RZ, R103 ;  /* 0x000000ffff4e7224 */ /* 0x000fe200078e0067 */
[----:B------:R1:W-:Y:S01]  /*8160*/  STL.128 [R1+0x7a0], R48 ;  /* 0x0007a03001007387 */ /* 0x0003e20000100c00 */
[----:B------:R-:W-:Y:S02]  /*8170*/  IMAD.MOV.U32 R80, RZ, RZ, R107 ;  /* 0x000000ffff507224 */ /* 0x000fe400078e006b */
[----:B------:R-:W-:Y:S01]  /*8180*/  IMAD.MOV.U32 R79, RZ, RZ, R108 ;  /* 0x000000ffff4f7224 */ /* 0x000fe200078e006c */
[----:B------:R-:W3:Y:S01]  /*8190*/  LDL.128 R72, [R1+0x990] ;  /* 0x0009900001487983 */ /* 0x000ee20000100c00 */
[----:B------:R-:W-:Y:S02]  /*81a0*/  IMAD.MOV.U32 R81, RZ, RZ, R112 ;  /* 0x000000ffff517224 */ /* 0x000fe400078e0070 */
[----:B------:R-:W-:Y:S01]  /*81b0*/  IMAD.MOV.U32 R83, RZ, RZ, R114 ;  /* 0x000000ffff537224 */ /* 0x000fe200078e0072 */
[----:B0-----:R-:W3:Y:S01]  /*81c0*/  LDL.128 R56, [R1+0x9d0] ;  /* 0x0009d00001387983 */ /* 0x001ee20000100c00 */
[----:B------:R-:W-:-:S02]  /*81d0*/  IMAD.MOV.U32 R65, RZ, RZ, R88 ;  /* 0x000000ffff417224 */ /* 0x000fc400078e0058 */
[----:B------:R-:W-:Y:S01]  /*81e0*/  IMAD.MOV.U32 R66, RZ, RZ, R89 ;  /* 0x000000ffff427224 */ /* 0x000fe200078e0059 */
[----:B-1----:R-:W3:Y:S01]  /*81f0*/  LDL.128 R60, [R1+0x9c0] ;  /* 0x0009c000013c7983 */ /* 0x002ee20000100c00 */
[----:B------:R-:W-:-:S03]  /*8200*/  IMAD.MOV.U32 R67, RZ, RZ, R90 ;  /* 0x000000ffff437224 */ /* 0x000fc600078e005a */
        /* <DEDUP_REMOVED lines=8> */
[----:B------:R-:W-:Y:S02]  /*8290*/  IMAD.MOV.U32 R96, RZ, RZ, R117 ;  /* 0x000000ffff607224 */ /* 0x000fe400078e0075 */
[----:B------:R-:W-:Y:S01]  /*82a0*/  IMAD.MOV.U32 R97, RZ, RZ, R118 ;  /* 0x000000ffff617224 */ /* 0x000fe200078e0076 */
[----:B------:R1:W-:Y:S01]  /*82b0*/  STL.128 [R1+0xea0], R64 ;  /* 0x000ea04001007387 */ /* 0x0003e20000100c00 */
[----:B------:R-:W-:-:S02]  /*82c0*/  IMAD.MOV.U32 R98, RZ, RZ, R119 ;  /* 0x000000ffff627224 */ /* 0x000fc400078e0077 */
[----:B------:R-:W-:Y:S01]  /*82d0*/  IMAD.MOV.U32 R100, RZ, RZ, R123 ;  /* 0x000000ffff647224 */ /* 0x000fe200078e007b */
[----:B------:R-:W3:Y:S01]  /*82e0*/  LDL.128 R92, [R1+0x9e0] ;  /* 0x0009e000015c7983 */ /* 0x000ee20000100c00 */
[----:B------:R-:W-:Y:S02]  /*82f0*/  IMAD.MOV.U32 R99, RZ, RZ, R124 ;  /* 0x000000ffff637224 */ /* 0x000fe400078e007c */
[----:B------:R-:W-:Y:S01]  /*8300*/  IMAD.MOV.U32 R101, RZ, RZ, R128 ;  /* 0x000000ffff657224 */ /* 0x000fe200078e0080 */
[----:B0-----:R-:W3:Y:S01]  /*8310*/  LDL.128 R76, [R1+0xa20] ;  /* 0x000a2000014c7983 */ /* 0x001ee20000100c00 */
[----:B------:R-:W-:Y:S02]  /*8320*/  IMAD.MOV.U32 R102, RZ, RZ, R129 ;  /* 0x000000ffff667224 */ /* 0x000fe400078e0081 */
[----:B------:R-:W-:Y:S01]  /*8330*/  IMAD.MOV.U32 R103, RZ, RZ, R130 ;  /* 0x000000ffff677224 */ /* 0x000fe200078e0082 */
[----:B-1----:R-:W3:Y:S01]  /*8340*/  LDL.128 R80, [R1+0xa10] ;  /* 0x000a100001507983 */ /* 0x002ee20000100c00 */
[----:B------:R-:W-:-:S02]  /*8350*/  IMAD.MOV.U32 R85, RZ, RZ, R104 ;  /* 0x000000ffff557224 */ /* 0x000fc400078e0068 */
[----:B------:R-:W-:Y:S01]  /*8360*/  IMAD.MOV.U32 R86, RZ, RZ, R105 ;  /* 0x000000ffff567224 */ /* 0x000fe200078e0069 */
[----:B------:R-:W3:Y:S01]  /*8370*/  LDL.128 R64, [R1+0x9b0] ;  /* 0x0009b00001407983 */ /* 0x000ee20000100c00 */
        /* <DEDUP_REMOVED lines=23> */
[----:B------:R-:W-:Y:S01]  /*84f0*/  STL.128 [R1+0x810], R116 ;  /* 0x0008107401007387 */ /* 0x000fe20000100c00 */
[----:B------:R-:W-:Y:S02]  /*8500*/  IMAD.MOV.U32 R108, RZ, RZ, R125 ;  /* 0x000000ffff6c7224 */ /* 0x000fe400078e007d */
[----:B------:R-:W-:Y:S01]  /*8510*/  IMAD.MOV.U32 R110, RZ, RZ, R127 ;  /* 0x000000ffff6e7224 */ /* 0x000fe200078e007f */
[----:B------:R-:W-:Y:S01]  /*8520*/  MOV R127, R138 ;  /* 0x0000008a007f7202 */ /* 0x000fe20000000f00 */
[----:B------:R-:W-:Y:S01]  /*8530*/  IMAD.MOV.U32 R90, RZ, RZ, R111 ;  /* 0x000000ffff5a7224 */ /* 0x000fe200078e006f */
[----:B------:R0:W-:Y:S01]  /*8540*/  STL.128 [R1+0xf10], R120 ;  /* 0x000f107801007387 */ /* 0x0001e20000100c00 */
        /* <DEDUP_REMOVED lines=9> */
[----:B------:R1:W-:Y:S01]  /*85e0*/  STL.128 [R1+0xee0], R104 ;  /* 0x000ee06801007387 */ /* 0x0003e20000100c00 */
[----:B------:R-:W-:Y:S02]  /*85f0*/  IMAD.MOV.U32 R136, RZ, RZ, R149 ;  /* 0x000000ffff887224 */ /* 0x000fe400078e0095 */
[----:B------:R-:W-:Y:S01]  /*8600*/  IMAD.MOV.U32 R137, RZ, RZ, R150 ;  /* 0x000000ffff897224 */ /* 0x000fe200078e0096 */
[----:B0-----:R-:W3:Y:S01]  /*8610*/  LDL.128 R120, [R1+0xab0] ;  /* 0x000ab00001787983 */ /* 0x001ee20000100c00 */
[----:B------:R-:W-:-:S02]  /*8620*/  IMAD.MOV.U32 R138, RZ, RZ, R151 ;  /* 0x000000ffff8a7224 */ /* 0x000fc400078e0097 */
[----:B------:R-:W-:Y:S01]  /*8630*/  IMAD.MOV.U32 R139, RZ, RZ, R156 ;  /* 0x000000ffff8b7224 */ /* 0x000fe200078e009c */
[----:B------:R-:W3:Y:S01]  /*8640*/  LDL.128 R116, [R1+0xac0] ;  /* 0x000ac00001747983 */ /* 0x000ee20000100c00 */
[----:B------:R-:W-:Y:S02]  /*8650*/  IMAD.MOV.U32 R141, RZ, RZ, R160 ;  /* 0x000000ffff8d7224 */ /* 0x000fe400078e00a0 */
[----:B------:R-:W-:Y:S01]  /*8660*/  IMAD.MOV.U32 R142, RZ, RZ, R161 ;  /* 0x000000ffff8e7224 */ /* 0x000fe200078e00a1 */
[----:B-1----:R-:W3:Y:S01]  /*8670*/  LDL.128 R44, [R1+0x960] ;  /* 0x00096000012c7983 */ /* 0x002ee20000100c00 */
[----:B------:R-:W-:Y:S02]  /*8680*/  IMAD.MOV.U32 R143, RZ, RZ, R162 ;  /* 0x000000ffff8f7224 */ /* 0x000fe400078e00a2 */
[----:B------:R-:W-:Y:S01]  /*8690*/  IMAD.MOV.U32 R124, RZ, RZ, R131 ;  /* 0x000000ffff7c7224 */ /* 0x000fe200078e0083 */
[----:B------:R-:W3:Y:S01]  /*86a0*/  LDL.128 R68, [R1+0x9a0] ;  /* 0x0009a00001447983 */ /* 0x000ee20000100c00 */
[----:B------:R-:W-:-:S03]  /*86b0*/  IMAD.MOV.U32 R131, RZ, RZ, R148 ;  /* 0x000000ffff837224 */ /* 0x000fc600078e0094 */
[----:B------:R-:W3:Y:S01]  /*86c0*/  LDL.128 R104, [R1+0xa50] ;  /* 0x000a500001687983 */ /* 0x000ee20000100c00 */
        /* <DEDUP_REMOVED lines=24> */
[----:B------:R-:W3:Y:S04]  /*8850*/  LDL.128 R136, [R1+0xb10] ;  /* 0x000b100001887983 */ /* 0x000ee80000100c00 */
[----:B-1----:R-:W3:Y:S04]  /*8860*/  LDL.128 R88, [R1+0x9f0] ;  /* 0x0009f00001587983 */ /* 0x002ee80000100c00 */
[----:B----4-:R-:W4:Y:S04]  /*8870*/  LDL.128 R108, [R1+0xa40] ;  /* 0x000a4000016c7983 */ /* 0x010f280000100c00 */
[----:B------:R-:W4:Y:S04]  /*8880*/  LDL.128 R124, [R1+0xaa0] ;  /* 0x000aa000017c7983 */ /* 0x000f280000100c00 */
[----:B------:R-:W4:Y:S01]  /*8890*/  LDL.128 R152, [R1+0xad0] ;  /* 0x000ad00001987983 */ /* 0x000f220000100c00 */
[----:B------:R-:W-:-:S02]  /*88a0*/  IMAD.MOV.U32 R165, RZ, RZ, R168 ;  /* 0x000000ffffa57224 */ /* 0x000fc400078e00a8 */
[----:B------:R-:W-:Y:S01]  /*88b0*/  IMAD.MOV.U32 R166, RZ, RZ, R169 ;  /* 0x000000ffffa67224 */ /* 0x000fe200078e00a9 */
[----:B------:R-:W-:Y:S01]  /*88c0*/  STL.128 [R1+0x850], R156 ;  /* 0x0008509c01007387 */ /* 0x000fe20000100c00 */
        /* <DEDUP_REMOVED lines=14> */
[----:B0-----:R-:W4:Y:S01]  /*89b0*/  LDL.128 R160, [R1+0xb50] ;  /* 0x000b500001a07983 */ /* 0x001f220000100c00 */
[----:B------:R-:W-:-:S02]  /*89c0*/  IMAD.MOV.U32 R218, RZ, RZ, R251 ;  /* 0x000000ffffda7224 */ /* 0x000fc400078e00fb */
[----:B------:R-:W-:Y:S01]  /*89d0*/  IMAD.MOV.U32 R181, RZ, RZ, R196 ;  /* 0x000000ffffb57224 */ /* 0x000fe200078e00c4 */
[----:B------:R-:W4:Y:S01]  /*89e0*/  LDL.128 R156, [R1+0xb60] ;  /* 0x000b6000019c7983 */ /* 0x000f220000100c00 */
[----:B------:R-:W-:Y:S02]  /*89f0*/  IMAD.MOV.U32 R182, RZ, RZ, R197 ;  /* 0x000000ffffb67224 */ /* 0x000fe400078e00c5 */
[----:B------:R-:W-:Y:S01]  /*8a00*/  IMAD.MOV.U32 R183, RZ, RZ, R198 ;  /* 0x000000ffffb77224 */ /* 0x000fe200078e00c6 */
[----:B-1----:R-:W4:Y:S01]  /*8a10*/  LDL.128 R128, [R1+0xa90] ;  /* 0x000a900001807983 */ /* 0x002f220000100c00 */
[----:B------:R-:W-:Y:S02]  /*8a20*/  IMAD.MOV.U32 R251, RZ, RZ, R219 ;  /* 0x000000fffffb7224 */ /* 0x000fe400078e00db */
[----:B------:R-:W-:Y:S01]  /*8a30*/  VIADD R8, R252, 0x8 ;  /* 0x00000008fc087836 */ /* 0x000fe20000000000 */
[----:B------:R-:W4:Y:S04]  /*8a40*/  LDL.128 R148, [R1+0xae0] ;  /* 0x000ae00001947983 */ /* 0x000f280000100c00 */
[----:B------:R-:W4:Y:S04]  /*8a50*/  LDL.128 R144, [R1+0xaf0] ;  /* 0x000af00001907983 */ /* 0x000f280000100c00 */
[----:B------:R-:W4:Y:S01]  /*8a60*/  LDL.128 R172, [R1+0xb20] ;  /* 0x000b200001ac7983 */ /* 0x000f220000100c00 */
[----:B------:R-:W-:Y:S01]  /*8a70*/  IMAD.MOV.U32 R219, RZ, RZ, R200 ;  /* 0x000000ffffdb7224 */ /* 0x000fe200078e00c8 */
[----:B------:R-:W-:Y:S01]  /*8a80*/  MOV R230, R203 ;  /* 0x000000cb00e67202 */ /* 0x000fe20000000f00 */
[----:B------:R-:W-:Y:S01]  /*8a90*/  IMAD.MOV.U32 R228, RZ, RZ, R201 ;  /* 0x000000ffffe47224 */ /* 0x000fe200078e00c9 */
[----:B------:R-:W-:Y:S01]  /*8aa0*/  STL.128 [R1+0xf40], R164 ;  /* 0x000f40a401007387 */ /* 0x000fe20000100c00 */
[----:B------:R-:W-:-:S02]  /*8ab0*/  IMAD.MOV.U32 R229, RZ, RZ, R202 ;  /* 0x000000ffffe57224 */ /* 0x000fc400078e00ca */
[----:B------:R-:W-:Y:S01]  /*8ac0*/  IMAD.MOV.U32 R231, RZ, RZ, R212 ;  /* 0x000000ffffe77224 */ /* 0x000fe200078e00d4 */
[----:B------:R-:W-:Y:S01]  /*8ad0*/  STL.128 [R1+0x860], R168 ;  /* 0x000860a801007387 */ /* 0x000fe20000100c00 */
[----:B------:R-:W-:Y:S02]  /*8ae0*/  IMAD.MOV.U32 R212, RZ, RZ, R251 ;  /* 0x000000ffffd47224 */ /* 0x000fe400078e00fb */
[----:B------:R-:W-:Y:S01]  /*8af0*/  IMAD.WIDE R2, R8, 0x4, R246 ;  /* 0x0000000408027825 */ /* 0x000fe200078e02f6 */
[----:B------:R-:W-:Y:S03]  /*8b00*/  STL.128 [R1+0xf70], R180 ;  /* 0x000f70b401007387 */ /* 0x000fe60000100c00 */
[----:B------:R-:W-:Y:S01]  /*8b10*/  IMAD.MOV.U32 R251, RZ, RZ, R11 ;  /* 0x000000fffffb7224 */ /* 0x000fe200078e000b */
[----:B------:R-:W4:Y:S04]  /*8b20*/  LDL.128 R200, [R1+0xba0] ;  /* 0x000ba00001c87983 */ /* 0x000f280000100c00 */
[----:B------:R-:W4:Y:S04]  /*8b30*/  LDL.128 R196, [R1+0xbb0] ;  /* 0x000bb00001c47983 */ /* 0x000f280000100c00 */
[----:B------:R0:W-:Y:S04]  /*8b40*/  STL [R1+0xfec], R250 ;  /* 0x000fecfa01007387 */ /* 0x0001e80000100800 */
[----:B------:R1:W-:Y:S04]  /*8b50*/  STL [R1+0xfe8], R249 ;  /* 0x000fe8f901007387 */ /* 0x0003e80000100800 */
[----:B------:R2:W-:Y:S01]  /*8b60*/  STL [R1+0xfe4], R248 ;  /* 0x000fe4f801007387 */ /* 0x0005e20000100800 */
[----:B0-----:R-:W-:-:S03]  /*8b70*/  IMAD.MOV.U32 R250, RZ, RZ, R0 ;  /* 0x000000fffffa7224 */ /* 0x001fc600078e0000 */
[----:B------:R-:W4:Y:S01]  /*8b80*/  LDL.128 R168, [R1+0xb30] ;  /* 0x000b300001a87983 */ /* 0x000f220000100c00 */
[----:B-1----:R-:W-:-:S03]  /*8b90*/  IMAD.MOV.U32 R249, RZ, RZ, R10 ;  /* 0x000000fffff97224 */ /* 0x002fc600078e000a */
[----:B------:R-:W4:Y:S01]  /*8ba0*/  LDL.128 R164, [R1+0xb40] ;  /* 0x000b400001a47983 */ /* 0x000f220000100c00 */
[----:B--2---:R-:W-:-:S03]  /*8bb0*/  IMAD.MOV.U32 R248, RZ, RZ, R195 ;  /* 0x000000fffff87224 */ /* 0x004fc600078e00c3 */
[----:B------:R-:W2:Y:S04]  /*8bc0*/  LDL.128 R188, [R1+0xb70] ;  /* 0x000b700001bc7983 */ /* 0x000ea80000100c00 */
[----:B------:R-:W2:Y:S04]  /*8bd0*/  LDL.128 R180, [R1+0xb80] ;  /* 0x000b800001b47983 */ /* 0x000ea80000100c00 */
[----:B------:R0:W-:Y:S04]  /*8be0*/  STL.128 [R1+0x6f0], R224 ;  /* 0x0006f0e001007387 */ /* 0x0001e80000100c00 */
[----:B------:R1:W2:Y:S04]  /*8bf0*/  LDG.E R8, desc[UR10][R2.64] ;  /* 0x0000000a02087981 */ /* 0x0002a8000c1e1900 */
[----:B------:R-:W2:Y:S04]  /*8c00*/  LDL.LU R10, [R1+0x133c] ;  /* 0x00133c00010a7983 */ /* 0x000ea80000300800 */
[----:B------:R1:W-:Y:S04]  /*8c10*/  STL.128 [R1+0x870], R176 ;  /* 0x000870b001007387 */ /* 0x0003e80000100c00 */
[----:B0-----:R-:W2:Y:S04]  /*8c20*/  LDL.LU.128 R224, [R1+0x1350] ;  /* 0x0013500001e07983 */ /* 0x001ea80000300c00 */
[----:B------:R0:W-:Y:S04]  /*8c30*/  STL.128 [R1+0x880], R216 ;  /* 0x000880d801007387 */ /* 0x0001e80000100c00 */
[----:B------:R-:W2:Y:S04]  /*8c40*/  LDL.64 R2, [R1+0xbf0] ;  /* 0x000bf00001027983 */ /* 0x000ea80000100a00 */
[----:B------:R-:W2:Y:S04]  /*8c50*/  LDL.LU R11, [R1+0x1340] ;  /* 0x00134000010b7983 */ /* 0x000ea80000300800 */
[----:B------:R0:W-:Y:S04]  /*8c60*/  STL.128 [R1+0xfc0], R248 ;  /* 0x000fc0f801007387 */ /* 0x0001e80000100c00 */
[----:B-1----:R-:W2:Y:S04]  /*8c70*/  LDL.128 R176, [R1+0xb90] ;  /* 0x000b900001b07983 */ /* 0x002ea80000100c00 */
[----:B0-----:R-:W2:Y:S04]  /*8c80*/  LDL.128 R216, [R1+0xbc0] ;  /* 0x000bc00001d87983 */ /* 0x001ea80000100c00 */
[----:B------:R-:W2:Y:S04]  /*8c90*/  LDL.LU R17, [R1+0x1328] ;  /* 0x0013280001117983 */ /* 0x000ea80000300800 */
[----:B------:R-:W2:Y:S04]  /*8ca0*/  LDL.LU R248, [R1+0x132c] ;  /* 0x00132c0001f87983 */ /* 0x000ea80000300800 */
[----:B------:R1:W5:Y:S04]  /*8cb0*/  LDL.LU R0, [R1+0x1338] ;  /* 0x0013380001007983 */ /* 0x0003680000300800 */
[----:B------:R0:W-:Y:S02]  /*8cc0*/  STL.128 [R1+0x890], R228 ;  /* 0x000890e401007387 */ /* 0x0001e40000100c00 */
[----:B0-----:R-:W-:Y:S01]  /*8cd0*/  MOV R228, R235 ;  /* 0x000000eb00e47202 */ /* 0x001fe20000000f00 */
[----:B------:R-:W-:Y:S01]  /*8ce0*/  IMAD.MOV.U32 R235, RZ, RZ, R184 ;  /* 0x000000ffffeb7224 */ /* 0x000fe200078e00b8 */
[----:B------:R-:W-:Y:S01]  /*8cf0*/  MOV R184, R185 ;  /* 0x000000b900b87202 */ /* 0x000fe20000000f00 */
[----:B------:R-:W-:-:S02]  /*8d00*/  IMAD.MOV.U32 R185, RZ, RZ, R186 ;  /* 0x000000ffffb97224 */ /* 0x000fc400078e00ba */
[----:B------:R-:W-:Y:S02]  /*8d10*/  IMAD.MOV.U32 R186, RZ, RZ, R187 ;  /* 0x000000ffffba7224 */ /* 0x000fe400078e00bb */
[----:B------:R-:W-:Y:S02]  /*8d20*/  IMAD.MOV.U32 R187, RZ, RZ, R4 ;  /* 0x000000ffffbb7224 */ /* 0x000fe400078e0004 */
[----:B------:R-:W-:Y:S02]  /*8d30*/  IMAD.MOV.U32 R4, RZ, RZ, R5 ;  /* 0x000000ffff047224 */ /* 0x000fe400078e0005 */
[----:B------:R-:W-:Y:S02]  /*8d40*/  IMAD.MOV.U32 R5, RZ, RZ, R6 ;  /* 0x000000ffff057224 */ /* 0x000fe400078e0006 */
[----:B------:R-:W-:Y:S02]  /*8d50*/  IMAD.MOV.U32 R6, RZ, RZ, R7 ;  /* 0x000000ffff067224 */ /* 0x000fe400078e0007 */
[----:B------:R-:W-:-:S02]  /*8d60*/  IMAD.MOV.U32 R7, RZ, RZ, R32 ;  /* 0x000000ffff077224 */ /* 0x000fc400078e0020 */
[----:B------:R-:W-:-:S03]  /*8d70*/  IMAD.MOV.U32 R32, RZ, RZ, R33 ;  /* 0x000000ffff207224 */ /* 0x000fc600078e0021 */
[----:B------:R0:W-:Y:S01]  /*8d80*/  STL.128 [R1+0x8e0], R4 ;  /* 0x0008e00401007387 */ /* 0x0001e20000100c00 */
[----:B------:R-:W-:Y:S02]  /*8d90*/  IMAD.MOV.U32 R33, RZ, RZ, R34 ;  /* 0x000000ffff217224 */ /* 0x000fe400078e0022 */
[----:B------:R-:W-:Y:S01]  /*8da0*/  IMAD.MOV.U32 R34, RZ, RZ, R35 ;  /* 0x000000ffff227224 */ /* 0x000fe200078e0023 */
[----:B---3--:R-:W-:Y:S01]  /*8db0*/  MOV R35, R28 ;  /* 0x0000001c00237202 */ /* 0x008fe20000000f00 */
[----:B------:R-:W-:Y:S02]  /*8dc0*/  IMAD.MOV.U32 R28, RZ, RZ, R29 ;  /* 0x000000ffff1c7224 */ /* 0x000fe400078e001d */
[----:B------:R-:W-:Y:S02]  /*8dd0*/  IMAD.MOV.U32 R29, RZ, RZ, R30 ;  /* 0x000000ffff1d7224 */ /* 0x000fe400078e001e */
[----:B------:R-:W-:Y:S02]  /*8de0*/  IMAD.MOV.U32 R30, RZ, RZ, R31 ;  /* 0x000000ffff1e7224 */ /* 0x000fe400078e001f */
[----:B0-----:R-:W-:-:S02]  /*8df0*/  IMAD.MOV.U32 R4, RZ, RZ, R21 ;  /* 0x000000ffff047224 */ /* 0x001fc400078e0015 */
[----:B------:R-:W-:Y:S02]  /*8e00*/  IMAD.MOV.U32 R5, RZ, RZ, R22 ;  /* 0x000000ffff057224 */ /* 0x000fe400078e0016 */
[----:B------:R-:W-:Y:S02]  /*8e10*/  IMAD.MOV.U32 R6, RZ, RZ, R23 ;  /* 0x000000ffff067224 */ /* 0x000fe400078e0017 */
[----:B------:R-:W-:Y:S01]  /*8e20*/  IMAD.MOV.U32 R7, RZ, RZ, R12 ;  /* 0x000000ffff077224 */ /* 0x000fe200078e000c */
[----:B------:R-:W-:Y:S01]  /*8e30*/  MOV R12, R13 ;  /* 0x0000000d000c7202 */ /* 0x000fe20000000f00 */
[----:B------:R-:W-:Y:S02]  /*8e40*/  IMAD.MOV.U32 R13, RZ, RZ, R14 ;  /* 0x000000ffff0d7224 */ /* 0x000fe400078e000e */
[----:B------:R-:W-:Y:S01]  /*8e50*/  IMAD.MOV.U32 R14, RZ, RZ, R15 ;  /* 0x000000ffff0e7224 */ /* 0x000fe200078e000f */
[----:B------:R0:W-:Y:S01]  /*8e60*/  STL.128 [R1+0x920], R4 ;  /* 0x0009200401007387 */ /* 0x0001e20000100c00 */
[----:B------:R-:W-:-:S02]  /*8e70*/  IMAD.MOV.U32 R15, RZ, RZ, R52 ;  /* 0x000000ffff0f7224 */ /* 0x000fc400078e0034 */
[----:B------:R-:W-:Y:S02]  /*8e80*/  IMAD.MOV.U32 R31, RZ, RZ, R24 ;  /* 0x000000ffff1f7224 */ /* 0x000fe400078e0018 */
[----:B------:R-:W-:Y:S02]  /*8e90*/  IMAD.MOV.U32 R24, RZ, RZ, R25 ;  /* 0x000000ffff187224 */ /* 0x000fe400078e0019 */
[----:B------:R-:W-:Y:S01]  /*8ea0*/  IMAD.MOV.U32 R25, RZ, RZ, R26 ;  /* 0x000000ffff197224 */ /* 0x000fe200078e001a */
[----:B------:R3:W-:Y:S01]  /*8eb0*/  STL.128 [R1+0x930], R12 ;  /* 0x0009300c01007387 */ /* 0x0007e20000100c00 */
[----:B------:R-:W-:Y:S02]  /*8ec0*/  IMAD.MOV.U32 R26, RZ, RZ, R27 ;  /* 0x000000ffff1a7224 */ /* 0x000fe400078e001b */
[----:B0-----:R-:W-:Y:S02]  /*8ed0*/  IMAD.MOV.U32 R4, RZ, RZ, R41 ;  /* 0x000000ffff047224 */ /* 0x001fe400078e0029 */
[----:B------:R-:W-:-:S02]  /*8ee0*/  IMAD.MOV.U32 R5, RZ, RZ, R42 ;  /* 0x000000ffff057224 */ /* 0x000fc400078e002a */
[----:B------:R-:W-:Y:S02]  /*8ef0*/  IMAD.MOV.U32 R6, RZ, RZ, R43 ;  /* 0x000000ffff067224 */ /* 0x000fe400078e002b */
[----:B------:R-:W-:Y:S02]  /*8f00*/  IMAD.MOV.U32 R7, RZ, RZ, R36 ;  /* 0x000000ffff077224 */ /* 0x000fe400078e0024 */
[----:B------:R-:W-:-:S03]  /*8f10*/  IMAD.MOV.U32 R27, RZ, RZ, R20 ;  /* 0x000000ffff1b7224 */ /* 0x000fc600078e0014 */
[----:B------:R0:W-:Y:S01]  /*8f20*/  STL.128 [R1+0x970], R4 ;  /* 0x0009700401007387 */ /* 0x0001e20000100c00 */
[----:B------:R-:W-:Y:S02]  /*8f30*/  IMAD.MOV.U32 R20, RZ, RZ, R53 ;  /* 0x000000ffff147224 */ /* 0x000fe400078e0035 */
[----:B------:R-:W-:Y:S02]  /*8f40*/  IMAD.MOV.U32 R21, RZ, RZ, R54 ;  /* 0x000000ffff157224 */ /* 0x000fe400078e0036 */
[----:B------:R-:W-:Y:S02]  /*8f50*/  IMAD.MOV.U32 R22, RZ, RZ, R55 ;  /* 0x000000ffff167224 */ /* 0x000fe400078e0037 */
[----:B------:R-:W-:Y:S02]  /*8f60*/  IMAD.MOV.U32 R23, RZ, RZ, R48 ;  /* 0x000000ffff177224 */ /* 0x000fe400078e0030 */
[----:B---3--:R-:W-:Y:S02]  /*8f70*/  IMAD.MOV.U32 R12, RZ, RZ, R37 ;  /* 0x000000ffff0c7224 */ /* 0x008fe400078e0025 */
[----:B------:R-:W-:-:S02]  /*8f80*/  IMAD.MOV.U32 R13, RZ, RZ, R38 ;  /* 0x000000ffff0d7224 */ /* 0x000fc400078e0026 */
[----:B------:R-:W-:Y:S02]  /*8f90*/  IMAD.MOV.U32 R14, RZ, RZ, R39 ;  /* 0x000000ffff0e7224 */ /* 0x000fe400078e0027 */
[----:B------:R-:W-:Y:S01]  /*8fa0*/  IMAD.MOV.U32 R15, RZ, RZ, R72 ;  /* 0x000000ffff0f7224 */ /* 0x000fe200078e0048 */
[----:B0-----:R-:W-:Y:S01]  /*8fb0*/  MOV R7, R56 ;  /* 0x0000003800077202 */ /* 0x001fe20000000f00 */
[----:B------:R-:W-:Y:S02]  /*8fc0*/  IMAD.MOV.U32 R4, RZ, RZ, R61 ;  /* 0x000000ffff047224 */ /* 0x000fe400078e003d */
[----:B------:R-:W-:Y:S02]  /*8fd0*/  IMAD.MOV.U32 R5, RZ, RZ, R62 ;  /* 0x000000ffff057224 */ /* 0x000fe400078e003e */
[----:B------:R-:W-:Y:S01]  /*8fe0*/  IMAD.MOV.U32 R6, RZ, RZ, R63 ;  /* 0x000000ffff067224 */ /* 0x000fe200078e003f */
[----:B------:R0:W-:Y:S04]  /*8ff0*/  STL.128 [R1+0x940], R20 ;  /* 0x0009401401007387 */ /* 0x0001e80000100c00 */
[----:B------:R3:W-:Y:S04]  /*9000*/  STL.128 [R1+0x9c0], R4 ;  /* 0x0009c00401007387 */ /* 0x0007e80000100c00 */
[----:B------:R1:W-:Y:S01]  /*9010*/  STL.128 [R1+0x980], R12 ;  /* 0x0009800c01007387 */ /* 0x0003e20000100c00 */
[----:B0-----:R-:W-:-:S02]  /*9020*/  IMAD.MOV.U32 R20, RZ, RZ, R65 ;  /* 0x000000ffff147224 */ /* 0x001fc400078e0041 */
[----:B------:R-:W-:Y:S02]  /*9030*/  IMAD.MOV.U32 R21, RZ, RZ, R66 ;  /* 0x000000ffff157224 */ /* 0x000fe400078e0042 */
[----:B---3--:R-:W-:Y:S02]  /*9040*/  IMAD.MOV.U32 R4, RZ, RZ, R81 ;  /* 0x000000ffff047224 */ /* 0x008fe400078e0051 */
[----:B------:R-:W-:Y:S02]  /*9050*/  IMAD.MOV.U32 R5, RZ, RZ, R82 ;  /* 0x000000ffff057224 */ /* 0x000fe400078e0052 */
[----:B------:R-:W-:Y:S02]  /*9060*/  IMAD.MOV.U32 R6, RZ, RZ, R83 ;  /* 0x000000ffff067224 */ /* 0x000fe400078e0053 */
[----:B------:R-:W-:Y:S02]  /*9070*/  IMAD.MOV.U32 R7, RZ, RZ, R76 ;  /* 0x000000ffff077224 */ /* 0x000fe400078e004c */
[----:B------:R-:W-:-:S02]  /*9080*/  IMAD.MOV.U32 R22, RZ, RZ, R67 ;  /* 0x000000ffff167224 */ /* 0x000fc400078e0043 */
[----:B------:R-:W-:Y:S02]  /*9090*/  IMAD.MOV.U32 R23, RZ, RZ, R60 ;  /* 0x000000ffff177224 */ /* 0x000fe400078e003c */
[----:B-1----:R-:W-:Y:S02]  /*90a0*/  IMAD.MOV.U32 R12, RZ, RZ, R57 ;  /* 0x000000ffff0c7224 */ /* 0x002fe400078e0039 */
[----:B------:R-:W-:Y:S02]  /*90b0*/  IMAD.MOV.U32 R13, RZ, RZ, R58 ;  /* 0x000000ffff0d7224 */ /* 0x000fe400078e003a */
[----:B------:R-:W-:Y:S02]  /*90c0*/  IMAD.MOV.U32 R14, RZ, RZ, R59 ;  /* 0x000000ffff0e7224 */ /* 0x000fe400078e003b */
[----:B------:R-:W-:Y:S01]  /*90d0*/  IMAD.MOV.U32 R15, RZ, RZ, R92 ;  /* 0x000000ffff0f7224 */ /* 0x000fe200078e005c */
[----:B------:R0:W-:Y:S04]  /*90e0*/  STL.128 [R1+0xa10], R4 ;  /* 0x000a100401007387 */ /* 0x0001e80000100c00 */
[----:B------:R1:W-:Y:S04]  /*90f0*/  STL.128 [R1+0x9b0], R20 ;  /* 0x0009b01401007387 */ /* 0x0003e80000100c00 */
[----:B------:R3:W-:Y:S01]  /*9100*/  STL.128 [R1+0x9d0], R12 ;  /* 0x0009d00c01007387 */ /* 0x0007e20000100c00 */
[----:B0-----:R-:W-:Y:S01]  /*9110*/  IMAD.MOV.U32 R4, RZ, RZ, R101 ;  /* 0x000000ffff047224 */ /* 0x001fe200078e0065 */
[----:B------:R-:W-:Y:S01]  /*9120*/  MOV R5, R102 ;  /* 0x0000006600057202 */ /* 0x000fe20000000f00 */
[----:B------:R-:W-:-:S02]  /*9130*/  IMAD.MOV.U32 R6, RZ, RZ, R103 ;  /* 0x000000ffff067224 */ /* 0x000fc400078e0067 */
[----:B------:R-:W-:Y:S01]  /*9140*/  IMAD.MOV.U32 R7, RZ, RZ, R96 ;  /* 0x000000ffff077224 */ /* 0x000fe200078e0060 */
[----:B-1----:R-:W-:Y:S01]  /*9150*/  MOV R20, R85 ;  /* 0x0000005500147202 */ /* 0x002fe20000000f00 */
[----:B------:R-:W-:Y:S02]  /*9160*/  IMAD.MOV.U32 R21, RZ, RZ, R86 ;  /* 0x000000ffff157224 */ /* 0x000fe400078e0056 */
[----:B------:R-:W-:Y:S02]  /*9170*/  IMAD.MOV.U32 R22, RZ, RZ, R87 ;  /* 0x000000ffff167224 */ /* 0x000fe400078e0057 */
[----:B------:R-:W-:Y:S02]  /*9180*/  IMAD.MOV.U32 R23, RZ, RZ, R80 ;  /* 0x000000ffff177224 */ /* 0x000fe400078e0050 */
[----:B---3--:R-:W-:Y:S02]  /*9190*/  IMAD.MOV.U32 R12, RZ, RZ, R77 ;  /* 0x000000ffff0c7224 */ /* 0x008fe400078e004d */
[----:B------:R-:W-:-:S02]  /*91a0*/  IMAD.MOV.U32 R13, RZ, RZ, R78 ;  /* 0x000000ffff0d7224 */ /* 0x000fc400078e004e */
[----:B------:R-:W-:Y:S02]  /*91b0*/  IMAD.MOV.U32 R14, RZ, RZ, R79 ;  /* 0x000000ffff0e7224 */ /* 0x000fe400078e004f */
[----:B------:R-:W-:Y:S01]  /*91c0*/  IMAD.MOV.U32 R15, RZ, RZ, R112 ;  /* 0x000000ffff0f7224 */ /* 0x000fe200078e0070 */
[----:B------:R0:W-:Y:S04]  /*91d0*/  STL.128 [R1+0xa60], R4 ;  /* 0x000a600401007387 */ /* 0x0001e80000100c00 */
[----:B------:R1:W-:Y:S04]  /*91e0*/  STL.128 [R1+0x900], R28 ;  /* 0x0009001c01007387 */ /* 0x0003e80000100c00 */
[----:B------:R3:W-:Y:S04]  /*91f0*/  STL.128 [R1+0x910], R24 ;  /* 0x0009101801007387 */ /* 0x0007e80000100c00 */
[----:B------:R3:W-:Y:S04]  /*9200*/  STL.128 [R1+0xa00], R20 ;  /* 0x000a001401007387 */ /* 0x0007e80000100c00 */
[----:B------:R4:W-:Y:S01]  /*9210*/  STL.128 [R1+0xa20], R12 ;  /* 0x000a200c01007387 */ /* 0x0009e20000100c00 */
[----:B0-----:R-:W-:-:S02]  /*9220*/  IMAD.MOV.U32 R4, RZ, RZ, R121 ;  /* 0x000000ffff047224 */ /* 0x001fc400078e0079 */
[----:B------:R-:W-:Y:S01]  /*9230*/  IMAD.MOV.U32 R5, RZ, RZ, R122 ;  /* 0x000000ffff057224 */ /* 0x000fe200078e007a */
[----:B-1----:R-:W-:Y:S01]  /*9240*/  MOV R30, R75 ;  /* 0x0000004b001e7202 */ /* 0x002fe20000000f00 */
[----:B------:R-:W-:Y:S02]  /*9250*/  IMAD.MOV.U32 R6, RZ, RZ, R123 ;  /* 0x000000ffff067224 */ /* 0x000fe400078e007b */
[----:B------:R-:W-:Y:S01]  /*9260*/  IMAD.MOV.U32 R7, RZ, RZ, R116 ;  /* 0x000000ffff077224 */ /* 0x000fe200078e0074 */
[----:B---3--:R-:W-:Y:S01]  /*9270*/  MOV R25, R46 ;  /* 0x0000002e00197202 */ /* 0x008fe20000000f00 */
[----:B------:R-:W-:Y:S02]  /*9280*/  IMAD.MOV.U32 R24, RZ, RZ, R45 ;  /* 0x000000ffff187224 */ /* 0x000fe400078e002d */
[----:B------:R-:W-:Y:S02]  /*9290*/  IMAD.MOV.U32 R26, RZ, RZ, R47 ;  /* 0x000000ffff1a7224 */ /* 0x000fe400078e002f */
[----:B------:R-:W-:-:S02]  /*92a0*/  IMAD.MOV.U32 R27, RZ, RZ, R40 ;  /* 0x000000ffff1b7224 */ /* 0x000fc400078e0028 */
[----:B------:R-:W-:Y:S02]  /*92b0*/  IMAD.MOV.U32 R28, RZ, RZ, R73 ;  /* 0x000000ffff1c7224 */ /* 0x000fe400078e0049 */
[----:B------:R-:W-:Y:S02]  /*92c0*/  IMAD.MOV.U32 R29, RZ, RZ, R74 ;  /* 0x000000ffff1d7224 */ /* 0x000fe400078e004a */
[----:B------:R-:W-:Y:S02]  /*92d0*/  IMAD.MOV.U32 R31, RZ, RZ, R68 ;  /* 0x000000ffff1f7224 */ /* 0x000fe400078e0044 */
[----:B------:R-:W-:Y:S02]  /*92e0*/  IMAD.MOV.U32 R20, RZ, RZ, R105 ;  /* 0x000000ffff147224 */ /* 0x000fe400078e0069 */
[----:B------:R-:W-:Y:S02]  /*92f0*/  IMAD.MOV.U32 R21, RZ, RZ, R106 ;  /* 0x000000ffff157224 */ /* 0x000fe400078e006a */
[----:B------:R-:W-:-:S02]  /*9300*/  IMAD.MOV.U32 R22, RZ, RZ, R107 ;  /* 0x000000ffff167224 */ /* 0x000fc400078e006b */
[----:B------:R-:W-:Y:S02]  /*9310*/  IMAD.MOV.U32 R23, RZ, RZ, R100 ;  /* 0x000000ffff177224 */ /* 0x000fe400078e0064 */
[----:B----4-:R-:W-:Y:S02]  /*9320*/  IMAD.MOV.U32 R12, RZ, RZ, R97 ;  /* 0x000000ffff0c7224 */ /* 0x010fe400078e0061 */
[----:B------:R-:W-:Y:S02]  /*9330*/  IMAD.MOV.U32 R13, RZ, RZ, R98 ;  /* 0x000000ffff0d7224 */ /* 0x000fe400078e0062 */
[----:B------:R-:W-:Y:S02]  /*9340*/  IMAD.MOV.U32 R14, RZ, RZ, R99 ;  /* 0x000000ffff0e7224 */ /* 0x000fe400078e0063 */
[----:B------:R-:W-:Y:S01]  /*9350*/  IMAD.MOV.U32 R15, RZ, RZ, R132 ;  /* 0x000000ffff0f7224 */ /* 0x000fe200078e0084 */
[----:B------:R0:W-:Y:S04]  /*9360*/  STL.128 [R1+0xab0], R4 ;  /* 0x000ab00401007387 */ /* 0x0001e80000100c00 */
[----:B------:R1:W-:Y:S04]  /*9370*/  STL.128 [R1+0x8f0], R32 ;  /* 0x0008f02001007387 */ /* 0x0003e80000100c00 */
[----:B------:R-:W-:Y:S04]  /*9380*/  STL.128 [R1+0x960], R24 ;  /* 0x0009601801007387 */ /* 0x000fe80000100c00 */
[----:B------:R3:W-:Y:S04]  /*9390*/  STL.128 [R1+0x990], R28 ;  /* 0x0009901c01007387 */ /* 0x0007e80000100c00 */
[----:B------:R-:W-:Y:S01]  /*93a0*/  STL.128 [R1+0xa50], R20 ;  /* 0x000a501401007387 */ /* 0x000fe20000100c00 */
[----:B0-----:R-:W-:-:S02]  /*93b0*/  IMAD.MOV.U32 R4, RZ, RZ, R141 ;  /* 0x000000ffff047224 */ /* 0x001fc400078e008d */
[----:B------:R-:W-:Y:S01]  /*93c0*/  IMAD.MOV.U32 R5, RZ, RZ, R142 ;  /* 0x000000ffff057224 */ /* 0x000fe200078e008e */
[----:B------:R0:W-:Y:S01]  /*93d0*/  STL.128 [R1+0xa70], R12 ;  /* 0x000a700c01007387 */ /* 0x0001e20000100c00 */
[----:B------:R-:W-:Y:S02]  /*93e0*/  IMAD.MOV.U32 R6, RZ, RZ, R143 ;  /* 0x000000ffff067224 */ /* 0x000fe400078e008f */
[----:B------:R-:W-:Y:S02]  /*93f0*/  IMAD.MOV.U32 R7, RZ, RZ, R136 ;  /* 0x000000ffff077224 */ /* 0x000fe400078e0088 */
[----:B-1----:R-:W-:Y:S02]  /*9400*/  IMAD.MOV.U32 R32, RZ, RZ, R69 ;  /* 0x000000ffff207224 */ /* 0x002fe400078e0045 */
[----:B------:R-:W-:Y:S01]  /*9410*/  IMAD.MOV.U32 R33, RZ, RZ, R70 ;  /* 0x000000ffff217224 */ /* 0x000fe200078e0046 */
[----:B---3--:R-:W-:Y:S01]  /*9420*/  MOV R29, R114 ;  /* 0x00000072001d7202 */ /* 0x008fe20000000f00 */
[----:B------:R-:W-:-:S02]  /*9430*/  IMAD.MOV.U32 R34, RZ, RZ, R71 ;  /* 0x000000ffff227224 */ /* 0x000fc400078e0047 */
[----:B------:R-:W-:Y:S02]  /*9440*/  IMAD.MOV.U32 R35, RZ, RZ, R64 ;  /* 0x000000ffff237224 */ /* 0x000fe400078e0040 */
[----:B------:R-:W-:Y:S02]  /*9450*/  IMAD.MOV.U32 R24, RZ, RZ, R93 ;  /* 0x000000ffff187224 */ /* 0x000fe400078e005d */
[----:B------:R-:W-:Y:S01]  /*9460*/  IMAD.MOV.U32 R25, RZ, RZ, R94 ;  /* 0x000000ffff197224 */ /* 0x000fe200078e005e */
[----:B0-----:R-:W-:Y:S01]  /*9470*/  MOV R13, R118 ;  /* 0x00000076000d7202 */ /* 0x001fe20000000f00 */
        /* <DEDUP_REMOVED lines=18> */
[----:B------:R3:W-:Y:S04]  /*95a0*/  STL.128 [R1+0x9e0], R24 ;  /* 0x0009e01801007387 */ /* 0x0007e80000100c00 */
[----:B------:R-:W-:Y:S04]  /*95b0*/  STL.128 [R1+0xa30], R28 ;  /* 0x000a301c01007387 */ /* 0x000fe80000100c00 */
[----:B------:R4:W-:Y:S01]  /*95c0*/  STL.128 [R1+0xaa0], R20 ;  /* 0x000aa01401007387 */ /* 0x0009e20000100c00 */
[----:B0-----:R-:W-:Y:S01]  /*95d0*/  IMAD.MOV.U32 R4, RZ, RZ, R161 ;  /* 0x000000ffff047224 */ /* 0x001fe200078e00a1 */
[----:B------:R-:W-:Y:S01]  /*95e0*/  MOV R5, R162 ;  /* 0x000000a200057202 */ /* 0x000fe20000000f00 */
[----:B------:R-:W-:Y:S01]  /*95f0*/  IMAD.MOV.U32 R6, RZ, RZ, R163 ;  /* 0x000000ffff067224 */ /* 0x000fe200078e00a3 */
[----:B------:R0:W-:Y:S01]  /*9600*/  STL.128 [R1+0xac0], R12 ;  /* 0x000ac00c01007387 */ /* 0x0001e20000100c00 */
[----:B------:R-:W-:-:S02]  /*9610*/  IMAD.MOV.U32 R7, RZ, RZ, R156 ;  /* 0x000000ffff077224 */ /* 0x000fc400078e009c */
[----:B-1----:R-:W-:Y:S02]  /*9620*/  IMAD.MOV.U32 R32, RZ, RZ, R109 ;  /* 0x000000ffff207224 */ /* 0x002fe400078e006d */
[----:B------:R-:W-:Y:S02]  /*9630*/  IMAD.MOV.U32 R33, RZ, RZ, R110 ;  /* 0x000000ffff217224 */ /* 0x000fe400078e006e */
[----:B------:R-:W-:Y:S02]  /*9640*/  IMAD.MOV.U32 R34, RZ, RZ, R111 ;  /* 0x000000ffff227224 */ /* 0x000fe400078e006f */
[----:B------:R-:W-:Y:S02]  /*9650*/  IMAD.MOV.U32 R35, RZ, RZ, R104 ;  /* 0x000000ffff237224 */ /* 0x000fe400078e0068 */
[----:B---3--:R-:W-:Y:S01]  /*9660*/  IMAD.MOV.U32 R24, RZ, RZ, R133 ;  /* 0x000000ffff187224 */ /* 0x008fe200078e0085 */
[----:B----4-:R-:W-:Y:S01]  /*9670*/  MOV R21, R146 ;  /* 0x0000009200157202 */ /* 0x010fe20000000f00 */
        /* <DEDUP_REMOVED lines=9> */
[----:B------:R-:W-:Y:S02]  /*9710*/  IMAD.MOV.U32 R23, RZ, RZ, R140 ;  /* 0x000000ffff177224 */ /* 0x000fe400078e008c */
[----:B0-----:R-:W-:Y:S02]  /*9720*/  IMAD.MOV.U32 R12, RZ, RZ, R137 ;  /* 0x000000ffff0c7224 */ /* 0x001fe400078e0089 */
[----:B------:R-:W-:Y:S02]  /*9730*/  IMAD.MOV.U32 R13, RZ, RZ, R138 ;  /* 0x000000ffff0d7224 */ /* 0x000fe400078e008a */
[----:B------:R-:W-:-:S02]  /*9740*/  IMAD.MOV.U32 R14, RZ, RZ, R139 ;  /* 0x000000ffff0e7224 */ /* 0x000fc400078e008b */
[----:B------:R-:W-:Y:S01]  /*9750*/  IMAD.MOV.U32 R15, RZ, RZ, R172 ;  /* 0x000000ffff0f7224 */ /* 0x000fe200078e00ac */
[----:B------:R0:W-:Y:S01]  /*9760*/  STL.128 [R1+0xb50], R4 ;  /* 0x000b500401007387 */ /* 0x0001e20000100c00 */
[----:B------:R-:W-:Y:S02]  /*9770*/  IMAD.MOV.U32 R241, RZ, RZ, R242 ;  /* 0x000000fffff17224 */ /* 0x000fe400078e00f2 */
[----:B------:R-:W-:Y:S01]  /*9780*/  IMAD.MOV.U32 R242, RZ, RZ, R243 ;  /* 0x000000fffff27224 */ /* 0x000fe200078e00f3 */
[----:B------:R1:W-:Y:S01]  /*9790*/  STL.128 [R1+0x9f0], R36 ;  /* 0x0009f02401007387 */ /* 0x0003e20000100c00 */
[----:B------:R-:W-:-:S03]  /*97a0*/  IMAD.MOV.U32 R243, RZ, RZ, R212 ;  /* 0x000000fffff37224 */ /* 0x000fc600078e00d4 */
[----:B------:R-:W-:Y:S01]  /*97b0*/  STL.128 [R1+0xa40], R32 ;  /* 0x000a402001007387 */ /* 0x000fe20000100c00 */
[----:B------:R-:W-:-:S03]  /*97c0*/  IMAD.MOV.U32 R212, RZ, RZ, R223 ;  /* 0x000000ffffd47224 */ /* 0x000fc600078e00df */
[----:B------:R3:W-:Y:S01]  /*97d0*/  STL.128 [R1+0xa80], R24 ;  /* 0x000a801801007387 */ /* 0x0007e20000100c00 */
[----:B--2---:R-:W-:-:S03]  /*97e0*/  IMAD.MOV.U32 R223, RZ, RZ, R224 ;  /* 0x000000ffffdf7224 */ /* 0x004fc600078e00e0 */
[----:B------:R-:W-:Y:S01]  /*97f0*/  STL.128 [R1+0xad0], R28 ;  /* 0x000ad01c01007387 */ /* 0x000fe20000100c00 */
[----:B0-----:R-:W-:Y:S02]  /*9800*/  IMAD.MOV.U32 R4, RZ, RZ, R201 ;  /* 0x000000ffff047224 */ /* 0x001fe400078e00c9 */
[----:B------:R-:W-:Y:S01]  /*9810*/  IMAD.MOV.U32 R5, RZ, RZ, R202 ;  /* 0x000000ffff057224 */ /* 0x000fe200078e00ca */
[----:B------:R0:W-:Y:S01]  /*9820*/  STL.128 [R1+0xaf0], R20 ;  /* 0x000af01401007387 */ /* 0x0001e20000100c00 */
[----:B------:R-:W-:Y:S01]  /*9830*/  IMAD.MOV.U32 R6, RZ, RZ, R203 ;  /* 0x000000ffff067224 */ /* 0x000fe200078e00cb */
[----:B-1----:R-:W-:Y:S01]  /*9840*/  MOV R37, R130 ;  /* 0x0000008200257202 */ /* 0x002fe20000000f00 */
[----:B------:R-:W-:Y:S01]  /*9850*/  IMAD.MOV.U32 R7, RZ, RZ, R196 ;  /* 0x000000ffff077224 */ /* 0x000fe200078e00c4 */
[----:B------:R1:W-:Y:S01]  /*9860*/  STL.128 [R1+0xb10], R12 ;  /* 0x000b100c01007387 */ /* 0x0003e20000100c00 */
[----:B------:R-:W-:Y:S02]  /*9870*/  IMAD.MOV.U32 R36, RZ, RZ, R129 ;  /* 0x000000ffff247224 */ /* 0x000fe400078e0081 */
[----:B------:R-:W-:Y:S01]  /*9880*/  IMAD.MOV.U32 R38, RZ, RZ, R131 ;  /* 0x000000ffff267224 */ /* 0x000fe200078e0083 */
[----:B---3--:R-:W-:Y:S01]  /*9890*/  MOV R25, R174 ;  /* 0x000000ae00197202 */ /* 0x008fe20000000f00 */
        /* <DEDUP_REMOVED lines=8> */
[----:B0-----:R-:W-:Y:S02]  /*9920*/  IMAD.MOV.U32 R20, RZ, RZ, R165 ;  /* 0x000000ffff147224 */ /* 0x001fe400078e00a5 */
[----:B------:R-:W-:Y:S02]  /*9930*/  IMAD.MOV.U32 R21, RZ, RZ, R166 ;  /* 0x000000ffff157224 */ /* 0x000fe400078e00a6 */
[----:B------:R-:W-:Y:S02]  /*9940*/  IMAD.MOV.U32 R22, RZ, RZ, R167 ;  /* 0x000000ffff167224 */ /* 0x000fe400078e00a7 */
[----:B------:R-:W-:Y:S02]  /*9950*/  IMAD.MOV.U32 R23, RZ, RZ, R160 ;  /* 0x000000ffff177224 */ /* 0x000fe400078e00a0 */
[----:B-1----:R-:W-:-:S02]  /*9960*/  IMAD.MOV.U32 R12, RZ, RZ, R157 ;  /* 0x000000ffff0c7224 */ /* 0x002fc400078e009d */
[----:B------:R-:W-:Y:S02]  /*9970*/  IMAD.MOV.U32 R13, RZ, RZ, R158 ;  /* 0x000000ffff0d7224 */ /* 0x000fe400078e009e */
[----:B------:R-:W-:Y:S02]  /*9980*/  IMAD.MOV.U32 R14, RZ, RZ, R159 ;  /* 0x000000ffff0e7224 */ /* 0x000fe400078e009f */
[----:B------:R-:W-:Y:S02]  /*9990*/  IMAD.MOV.U32 R15, RZ, RZ, R188 ;  /* 0x000000ffff0f7224 */ /* 0x000fe400078e00bc */
[----:B------:R-:W-:Y:S02]  /*99a0*/  IMAD.MOV.U32 R28, RZ, RZ, R189 ;  /* 0x000000ffff1c7224 */ /* 0x000fe400078e00bd */
[----:B------:R-:W-:Y:S02]  /*99b0*/  IMAD.MOV.U32 R29, RZ, RZ, R190 ;  /* 0x000000ffff1d7224 */ /* 0x000fe400078e00be */
[----:B------:R-:W-:-:S02]  /*99c0*/  IMAD.MOV.U32 R30, RZ, RZ, R191 ;  /* 0x000000ffff1e7224 */ /* 0x000fc400078e00bf */
[----:B------:R-:W-:Y:S01]  /*99d0*/  IMAD.MOV.U32 R31, RZ, RZ, R180 ;  /* 0x000000ffff1f7224 */ /* 0x000fe200078e00b4 */
[----:B------:R0:W-:Y:S01]  /*99e0*/  STL [R1+0x710], R9 ;  /* 0x0007100901007387 */ /* 0x0001e20000100800 */
[----:B------:R-:W-:Y:S02]  /*99f0*/  IMAD.MOV.U32 R224, RZ, RZ, R225 ;  /* 0x000000ffffe07224 */ /* 0x000fe400078e00e1 */
[----:B------:R-:W-:Y:S01]  /*9a00*/  IMAD.MOV.U32 R48, RZ, RZ, R49 ;  /* 0x000000ffff307224 */ /* 0x000fe200078e0031 */
[----:B------:R1:W-:Y:S01]  /*9a10*/  STL.128 [R1+0xba0], R4 ;  /* 0x000ba00401007387 */ /* 0x0003e20000100c00 */
[----:B------:R-:W-:Y:S02]  /*9a20*/  IMAD.MOV.U32 R220, RZ, RZ, R213 ;  /* 0x000000ffffdc7224 */ /* 0x000fe400078e00d5 */
[----:B------:R-:W-:Y:S01]  /*9a30*/  IMAD.MOV.U32 R221, RZ, RZ, R214 ;  /* 0x000000ffffdd7224 */ /* 0x000fe200078e00d6 */
[----:B------:R-:W-:Y:S01]  /*9a40*/  STL.128 [R1+0xa90], R36 ;  /* 0x000a902401007387 */ /* 0x000fe20000100c00 */
[----:B------:R-:W-:-:S02]  /*9a50*/  IMAD.MOV.U32 R222, RZ, RZ, R215 ;  /* 0x000000ffffde7224 */ /* 0x000fc400078e00d7 */
[----:B------:R-:W-:Y:S01]  /*9a60*/  IMAD.MOV.U32 R225, RZ, RZ, R226 ;  /* 0x000000ffffe17224 */ /* 0x000fe200078e00e2 */
[----:B------:R2:W-:Y:S01]  /*9a70*/  STL.128 [R1+0xae0], R32 ;  /* 0x000ae02001007387 */ /* 0x0005e20000100c00 */
[----:B------:R-:W-:Y:S02]  /*9a80*/  IMAD.MOV.U32 R49, RZ, RZ, R50 ;  /* 0x000000ffff317224 */ /* 0x000fe400078e0032 */
[----:B0-----:R-:W-:Y:S01]  /*9a90*/  IMAD.MOV.U32 R9, RZ, RZ, R10 ;  /* 0x000000ffff097224 */ /* 0x001fe200078e000a */
[----:B------:R-:W-:Y:S01]  /*9aa0*/  STL.128 [R1+0xb20], R24 ;  /* 0x000b201801007387 */ /* 0x000fe20000100c00 */
[----:B------:R-:W-:Y:S02]  /*9ab0*/  IMAD.MOV.U32 R226, RZ, RZ, R227 ;  /* 0x000000ffffe27224 */ /* 0x000fe400078e00e3 */
[----:B------:R-:W-:Y:S01]  /*9ac0*/  IMAD.MOV.U32 R213, RZ, RZ, R232 ;  /* 0x000000ffffd57224 */ /* 0x000fe200078e00e8 */
[----:B------:R-:W-:Y:S01]  /*9ad0*/  STL.128 [R1+0xb40], R20 ;  /* 0x000b401401007387 */ /* 0x000fe20000100c00 */
[----:B------:R-:W-:-:S02]  /*9ae0*/  IMAD.MOV.U32 R214, RZ, RZ, R233 ;  /* 0x000000ffffd67224 */ /* 0x000fc400078e00e9 */
[----:B------:R-:W-:Y:S01]  /*9af0*/  IMAD.MOV.U32 R215, RZ, RZ, R234 ;  /* 0x000000ffffd77224 */ /* 0x000fe200078e00ea */
[----:B------:R0:W-:Y:S01]  /*9b00*/  STL.128 [R1+0xb60], R12 ;  /* 0x000b600c01007387 */ /* 0x0001e20000100c00 */
[----:B------:R-:W-:Y:S02]  /*9b10*/  IMAD.MOV.U32 R50, RZ, RZ, R51 ;  /* 0x000000ffff327224 */ /* 0x000fe400078e0033 */
[----:B------:R-:W-:Y:S01]  /*9b20*/  IMAD.MOV.U32 R10, RZ, RZ, R11 ;  /* 0x000000ffff0a7224 */ /* 0x000fe200078e000b */
[----:B------:R3:W-:Y:S01]  /*9b30*/  STL.128 [R1+0xb70], R28 ;  /* 0x000b701c01007387 */ /* 0x0007e20000100c00 */
[----:B-1----:R-:W-:Y:S01]  /*9b40*/  IMAD.MOV.U32 R7, RZ, RZ, R2 ;  /* 0x000000ffff077224 */ /* 0x002fe200078e0002 */
[----:B--2---:R-:W-:Y:S01]  /*9b50*/  MOV R33, R182 ;  /* 0x000000b600217202 */ /* 0x004fe20000000f00 */
[----:B------:R-:W-:Y:S02]  /*9b60*/  IMAD.MOV.U32 R227, RZ, RZ, R236 ;  /* 0x000000ffffe37224 */ /* 0x000fe400078e00ec */
[----:B------:R-:W-:-:S02]  /*9b70*/  IMAD.MOV.U32 R232, RZ, RZ, R237 ;  /* 0x000000ffffe87224 */ /* 0x000fc400078e00ed */
[----:B------:R-:W-:Y:S02]  /*9b80*/  IMAD.MOV.U32 R233, RZ, RZ, R238 ;  /* 0x000000ffffe97224 */ /* 0x000fe400078e00ee */
[----:B------:R-:W-:Y:S02]  /*9b90*/  IMAD.MOV.U32 R234, RZ, RZ, R239 ;  /* 0x000000ffffea7224 */ /* 0x000fe400078e00ef */
[----:B------:R-:W-:Y:S01]  /*9ba0*/  IMAD.MOV.U32 R229, RZ, RZ, R192 ;  /* 0x000000ffffe57224 */ /* 0x000fe200078e00c0 */
[----:B0-----:R-:W-:Y:S01]  /*9bb0*/  MOV R13, R198 ;  /* 0x000000c6000d7202 */ /* 0x001fe20000000f00 */
        /* <DEDUP_REMOVED lines=29> */
[----:B------:R-:W-:Y:S02]  /*9d90*/  VIADD R17, R17, 0x1 ;  /* 0x0000000111117836 */ /* 0x000fe40000000000 */
[----:B------:R-:W-:Y:S02]  /*9da0*/  VIADD R248, R248, UR7 ;  /* 0x00000007f8f87c36 */ /* 0x000fe40008000000 */
[----:B------:R-:W-:Y:S02]  /*9db0*/  VIADD R252, R252, UR7 ;  /* 0x00000007fcfc7c36 */ /* 0x000fe40008000000 */
[----:B------:R-:W-:Y:S02]  /*9dc0*/  VIADD R245, R245, UR7 ;  /* 0x00000007f5f57c36 */ /* 0x000fe40008000000 */
[----:B------:R-:W-:Y:S01]  /*9dd0*/  IMAD.MOV.U32 R2, RZ, RZ, R240 ;  /* 0x000000ffff027224 */ /* 0x000fe200078e00f0 */
[----:B------:R1:W-:Y:S04]  /*9de0*/  STL.128 [R1+0x8a0], R220 ;  /* 0x0008a0dc01007387 */ /* 0x0003e80000100c00 */
[----:B------:R1:W-:Y:S04]  /*9df0*/  STL.128 [R1+0xfa0], R212 ;  /* 0x000fa0d401007387 */ /* 0x0003e80000100c00 */
[----:B------:R1:W-:Y:S04]  /*9e00*/  STL.128 [R1+0x8b0], R224 ;  /* 0x0008b0e001007387 */ /* 0x0003e80000100c00 */
[----:B------:R1:W-:Y:S04]  /*9e10*/  STL.128 [R1+0xfb0], R228 ;  /* 0x000fb0e401007387 */ /* 0x0003e80000100c00 */
[----:B------:R1:W-:Y:S04]  /*9e20*/  STL.128 [R1+0x8c0], R232 ;  /* 0x0008c0e801007387 */ /* 0x0003e80000100c00 */
[----:B------:R1:W-:Y:S04]  /*9e30*/  STL [R1+0xff8], R241 ;  /* 0x000ff8f101007387 */ /* 0x0003e80000100800 */
[----:B------:R1:W-:Y:S04]  /*9e40*/  STL [R1+0xff4], R242 ;  /* 0x000ff4f201007387 */ /* 0x0003e80000100800 */
[----:B------:R1:W-:Y:S04]  /*9e50*/  STL [R1+0xff0], R243 ;  /* 0x000ff0f301007387 */ /* 0x0003e80000100800 */
[----:B------:R1:W-:Y:S04]  /*9e60*/  STL [R1+0xfdc], R244 ;  /* 0x000fdcf401007387 */ /* 0x0003e80000100800 */
[----:B------:R1:W-:Y:S04]  /*9e70*/  STL [R1+0xfd8], R19 ;  /* 0x000fd81301007387 */ /* 0x0003e80000100800 */
[----:B------:R1:W-:Y:S04]  /*9e80*/  STL [R1+0xfd0], R18 ;  /* 0x000fd01201007387 */ /* 0x0003e80000100800 */
[----:B------:R1:W-:Y:S04]  /*9e90*/  STL.128 [R1+0x8d0], R184 ;  /* 0x0008d0b801007387 */ /* 0x0003e80000100c00 */
[----:B------:R1:W-:Y:S04]  /*9ea0*/  STL.128 [R1+0x950], R48 ;  /* 0x0009503001007387 */ /* 0x0003e80000100c00 */
[----:B------:R1:W-:Y:S04]  /*9eb0*/  STL.128 [R1+0xb30], R36 ;  /* 0x000b302401007387 */ /* 0x0003e80000100c00 */
[----:B------:R1:W-:Y:S04]  /*9ec0*/  STL.128 [R1+0xb80], R32 ;  /* 0x000b802001007387 */ /* 0x0003e80000100c00 */
[----:B------:R1:W-:Y:S04]  /*9ed0*/  STL.128 [R1+0xb90], R20 ;  /* 0x000b901401007387 */ /* 0x0003e80000100c00 */
[----:B------:R1:W-:Y:S04]  /*9ee0*/  STL.128 [R1+0xbb0], R12 ;  /* 0x000bb00c01007387 */ /* 0x0003e80000100c00 */
[----:B------:R1:W-:Y:S04]  /*9ef0*/  STL.128 [R1+0xbc0], R24 ;  /* 0x000bc01801007387 */ /* 0x0003e80000100c00 */
[----:B------:R1:W-:Y:S04]  /*9f00*/  STL.128 [R1+0xbd0], R28 ;  /* 0x000bd01c01007387 */ /* 0x0003e80000100c00 */
[----:B------:R1:W-:Y:S04]  /*9f10*/  STL [R1+0xbf0], R3 ;  /* 0x000bf00301007387 */ /* 0x0003e80000100800 */
[----:B------:R1:W-:Y:S04]  /*9f20*/  STL.128 [R1+0xbe0], R4 ;  /* 0x000be00401007387 */ /* 0x0003e80000100c00 */
[----:B------:R1:W-:Y:S04]  /*9f30*/  STL.128 [R1+0x710], R8 ;  /* 0x0007100801007387 */ /* 0x0003e80000100c00 */
[----:B------:R1:W-:Y:S04]  /*9f40*/  STL [R1+0x1328], R17 ;  /* 0x0013281101007387 */ /* 0x0003e80000100800 */
[----:B------:R1:W-:Y:S04]  /*9f50*/  STL [R1+0x132c], R248 ;  /* 0x00132cf801007387 */ /* 0x0003e80000100800 */
[----:B------:R1:W-:Y:S04]  /*9f60*/  STL [R1+0x1318], R2 ;  /* 0x0013180201007387 */ /* 0x0003e80000100800 */
[----:B------:R1:W-:Y:S04]  /*9f70*/  STL [R1+0x1330], R252 ;  /* 0x001330fc01007387 */ /* 0x0003e80000100800 */
[----:B------:R1:W-:Y:S01]  /*9f80*/  STL [R1+0x1334], R245 ;  /* 0x001334f501007387 */ /* 0x0003e20000100800 */
[----:B------:R-:W-:-:S13]  /*9f90*/  ISETP.NE.AND P0, PT, R17, RZ, PT ;  /* 0x000000ff1100720c */ /* 0x000fda0003f05270 */
[----:B-1----:R-:W-:Y:S05]  /*9fa0*/  @P0 BRA `(.L_x_1) ;  /* 0xffffffb000d00947 */ /* 0x002fea000383ffff */
[----:B------:R-:W-:Y:S05]  /*9fb0*/  EXIT ;  /* 0x000000000000794d */ /* 0x000fea0003800000 */
.L_x_2:
[----:B------:R-:W-:-:S00]  /*9fc0*/  BRA `(.L_x_2) ;  /* 0xfffffffc00fc7947 */ /* 0x000fc0000383ffff */
[----:B------:R-:W-:-:S00]  /*9fd0*/  NOP ;  /* 0x0000000000007918 */ /* 0x000fc00000000000 */
        /* <DEDUP_REMOVED lines=10> */
.L_x_36:


//--------------------- .text._Z6test10Pfii       --------------------------
	.section	.text._Z6test10Pfii,"ax",@progbits
	.align	128
        .global         _Z6test10Pfii
        .type           _Z6test10Pfii,@function
        .size           _Z6test10Pfii,(.L_x_35 - _Z6test10Pfii)
        .other          _Z6test10Pfii,@"STO_CUDA_ENTRY STV_DEFAULT"
_Z6test10Pfii:
.text._Z6test10Pfii:
[----:B------:R-:W-:Y:S01]  /*0000*/  LDC R1, c[0x0][0x37c] ;  /* 0x0000df00ff017b82 */ /* 0x000fe20000000800 */
[----:B------:R-:W0:Y:S07]  /*0010*/  S2R R0, SR_TID.X ;  /* 0x0000000000007919 */ /* 0x000e2e0000002100 */
[----:B------:R-:W0:Y:S01]  /*0020*/  S2UR UR4, SR_CTAID.X ;  /* 0x00000000000479c3 */ /* 0x000e220000002500 */
[----:B------:R-:W1:Y:S01]  /*0030*/  LDCU UR6, c[0x0][0x38c] ;  /* 0x00007180ff0677ac */ /* 0x000e620008000800 */
[----:B------:R-:W2:Y:S06]  /*0040*/  LDCU UR5, c[0x0][0x38c] ;  /* 0x00007180ff0577ac */ /* 0x000eac0008000800 */
[----:B------:R-:W0:Y:S02]  /*0050*/  LDC R3, c[0x0][0x360] ;  /* 0x0000d800ff037b82 */ /* 0x000e240000000800 */
[----:B0-----:R-:W-:-:S02]  /*0060*/  IMAD R3, R3, UR4, R0 ;  /* 0x0000000403037c24 */ /* 0x001fc4000f8e0200 */
[----:B--2---:R-:W-:-:S03]  /*0070*/  IMAD.U32 R0, RZ, RZ, UR5 ;  /* 0x00000005ff007e24 */ /* 0x004fc6000f8e00ff */
[----:B-1----:R-:W-:-:S13]  /*0080*/  ISETP.GE.AND P0, PT, R3, UR6, PT ;  /* 0x0000000603007c0c */ /* 0x002fda000bf06270 */
[----:B------:R-:W-:Y:S05]  /*0090*/  @P0 BRA `(.L_x_3) ;  /* 0x00000004001c0947 */ /* 0x000fea0003800000 */
[----:B------:R-:W0:Y:S01]  /*00a0*/  LDC.64 R8, c[0x0][0x358] ;  /* 0x0000d600ff087b82 */ /* 0x000e220000000a00 */
[----:B------:R-:W-:Y:S01]  /*00b0*/  ISETP.GT.AND P0, PT, R3, 0x7a, PT ;  /* 0x0000007a0300780c */ /* 0x000fe20003f04270 */
[----:B------:R-:W-:Y:S01]  /*00c0*/  UMOV UR4, 0x400 ;  /* 0x0000040000047882 */ /* 0x000fe20000000000 */
[----:B------:R-:W-:-:S05]  /*00d0*/  IMAD.MOV.U32 R2, RZ, RZ, RZ ;  /* 0x000000ffff027224 */ /* 0x000fca00078e00ff */
[----:B------:R-:W1:Y:S06]  /*00e0*/  S2UR UR5, SR_CgaCtaId ;  /* 0x00000000000579c3 */ /* 0x000e6c0000008800 */
[----:B------:R-:W-:Y:S02]  /*00f0*/  @!P0 IMAD.MOV.U32 R11, RZ, RZ, 0x402df854 ;  /* 0x402df854ff0b8424 */ /* 0x000fe400078e00ff */
[----:B------:R-:W2:Y:S01]  /*0100*/  LDC.64 R4, c[0x0][0x380] ;  /* 0x0000e000ff047b82 */ /* 0x000ea20000000a00 */
[----:B------:R-:W-:Y:S01]  /*0110*/  @!P0 IMAD.MOV.U32 R2, RZ, RZ, 0x402df854 ;  /* 0x402df854ff028424 */ /* 0x000fe200078e00ff */
[----:B0-----:R-:W-:-:S02]  /*0120*/  @!P0 R2UR UR8, R8 ;  /* 0x00000000080882ca */ /* 0x001fc400000e0000 */
[----:B------:R-:W-:Y:S01]  /*0130*/  @!P0 R2UR UR9, R9 ;  /* 0x00000000090982ca */ /* 0x000fe200000e0000 */
[----:B-1----:R-:W-:-:S06]  /*0140*/  ULEA UR4, UR5, UR4, 0x18 ;  /* 0x0000000405047291 */ /* 0x002fcc000f8ec0ff */
[C---:B------:R-:W-:Y:S01]  /*0150*/  LEA R7, R3.reuse, UR4, 0x2 ;  /* 0x0000000403077c11 */ /* 0x040fe2000f8e10ff */
[----:B--2---:R-:W-:-:S04]  /*0160*/  IMAD.WIDE R4, R3, 0x4, R4 ;  /* 0x0000000403047825 */ /* 0x004fc800078e0204 */
[----:B------:R0:W-:Y:S04]  /*0170*/  STS [R7], R2 ;  /* 0x0000000207007388 */ /* 0x0001e80000000800 */
[----:B------:R0:W-:Y:S01]  /*0180*/  @!P0 STG.E desc[UR8][R4.64], R11 ;  /* 0x0000000b04008986 */ /* 0x0001e2000c101908 */
[----:B------:R-:W-:Y:S05]  /*0190*/  WARPSYNC.ALL ;  /* 0x0000000000007948 */ /* 0x000fea0003800000 */
[----:B------:R-:W-:Y:S01]  /*01a0*/  UISETP.GE.U32.AND UP0, UPT, UR6, 0x2, UPT ;  /* 0x000000020600788c */ /* 0x000fe2000bf06070 */
[----:B------:R-:W-:Y:S08]  /*01b0*/  BAR.SYNC.DEFER_BLOCKING 0x0 ;  /* 0x0000000000007b1d */ /* 0x000ff00000010000 */
[----:B------:R-:W-:Y:S05]  /*01c0*/  BRA.U !UP0, `(.L_x_4) ;  /* 0x0000000108287547 */ /* 0x000fea000b800000 */
.L_x_5:
[----:B------:R-:W-:-:S04]  /*01d0*/  SHF.R.S32.HI R0, RZ, 0x1, R0 ;  /* 0x00000001ff007819 */ /* 0x000fc80000011400 */
[----:B------:R-:W-:-:S13]  /*01e0*/  ISETP.GE.AND P0, PT, R3, R0, PT ;  /* 0x000000000300720c */ /* 0x000fda0003f06270 */
[----:B0-----:R-:W-:Y:S01]  /*01f0*/  @!P0 IMAD R2, R0, 0x4, R7 ;  /* 0x0000000400028824 */ /* 0x001fe200078e0207 */
[----:B------:R-:W-:Y:S05]  /*0200*/  @!P0 LDS R11, [R7] ;  /* 0x00000000070b8984 */ /* 0x000fea0000000800 */
[----:B------:R-:W0:Y:S02]  /*0210*/  @!P0 LDS R2, [R2] ;  /* 0x0000000002028984 */ /* 0x000e240000000800 */
[----:B0-----:R-:W-:-:S05]  /*0220*/  @!P0 FADD R6, R2, R11 ;  /* 0x0000000b02068221 */ /* 0x001fca0000000000 */
[----:B------:R1:W-:Y:S01]  /*0230*/  @!P0 STS [R7], R6 ;  /* 0x0000000607008388 */ /* 0x0003e20000000800 */
[----:B------:R-:W-:Y:S01]  /*0240*/  BAR.SYNC.DEFER_BLOCKING 0x0 ;  /* 0x0000000000007b1d */ /* 0x000fe20000010000 */
[----:B------:R-:W-:-:S13]  /*0250*/  ISETP.GT.U32.AND P0, PT, R0, 0x1, PT ;  /* 0x000000010000780c */ /* 0x000fda0003f04070 */
[----:B-1----:R-:W-:Y:S05]  /*0260*/  @P0 BRA `(.L_x_5) ;  /* 0xfffffffc00d80947 */ /* 0x002fea000383ffff */
.L_x_4:
[----:B------:R-:W1:Y:S02]  /*0270*/  LDCU UR4, c[0x0][0x388] ;  /* 0x00007100ff0477ac */ /* 0x000e640008000800 */
[----:B-1----:R-:W-:-:S13]  /*0280*/  ISETP.GE.AND P0, PT, R3, UR4, PT ;  /* 0x0000000403007c0c */ /* 0x002fda000bf06270 */
[----:B------:R-:W-:Y:S05]  /*0290*/  @P0 BRA `(.L_x_3) ;  /* 0x00000000009c0947 */ /* 0x000fea0003800000 */
[----:B------:R-:W-:Y:S02]  /*02a0*/  R2UR UR4, R8 ;  /* 0x00000000080472ca */ /* 0x000fe400000e0000 */
[----:B------:R-:W-:-:S13]  /*02b0*/  R2UR UR5, R9 ;  /* 0x00000000090572ca */ /* 0x000fda00000e0000 */
[----:B------:R-:W2:Y:S01]  /*02c0*/  LDG.E R0, desc[UR4][R4.64] ;  /* 0x0000000404007981 */ /* 0x000ea2000c1e1900 */
[----:B------:R-:W1:Y:S01]  /*02d0*/  S2UR UR5, SR_CgaCtaId ;  /* 0x00000000000579c3 */ /* 0x000e620000008800 */
[----:B------:R-:W-:Y:S01]  /*02e0*/  UMOV UR4, 0x400 ;  /* 0x0000040000047882 */ /* 0x000fe20000000000 */
[----:B------:R-:W-:Y:S01]  /*02f0*/  BSSY.RECONVERGENT B0, `(.L_x_6) ;  /* 0x000000f000007945 */ /* 0x000fe20003800200 */
[----:B-1----:R-:W-:-:S09]  /*0300*/  ULEA UR4, UR5, UR4, 0x18 ;  /* 0x0000000405047291 */ /* 0x002fd2000f8ec0ff */
[----:B0-----:R-:W0:Y:S02]  /*0310*/  LDS R2, [UR4] ;  /* 0x00000004ff027984 */ /* 0x001e240008000800 */
[----:B0-----:R-:W-:-:S04]  /*0320*/  FADD R3, R2, 1 ;  /* 0x3f80000002037421 */ /* 0x001fc80000000000 */
[----:B------:R-:W0:Y:S02]  /*0330*/  MUFU.RCP R2, R3 ;  /* 0x0000000300027308 */ /* 0x000e240000001000 */
[----:B0-----:R-:W-:-:S04]  /*0340*/  FFMA R7, -R3, R2, 1 ;  /* 0x3f80000003077423 */ /* 0x001fc80000000102 */
[----:B------:R-:W-:Y:S02]  /*0350*/  FFMA R7, R2, R7, R2 ;  /* 0x0000000702077223 */ /* 0x000fe40000000002 */
[----:B--2---:R-:W0:Y:S02]  /*0360*/  FCHK P0, R0, R3 ;  /* 0x0000000300007302 */ /* 0x004e240000000000 */
[----:B------:R-:W-:-:S04]  /*0370*/  FFMA R2, R0, R7, RZ ;  /* 0x0000000700027223 */ /* 0x000fc800000000ff */
[----:B------:R-:W-:-:S04]  /*0380*/  FFMA R6, -R3, R2, R0 ;  /* 0x0000000203067223 */ /* 0x000fc80000000100 */
[----:B------:R-:W-:Y:S01]  /*0390*/  FFMA R2, R7, R6, R2 ;  /* 0x0000000607027223 */ /* 0x000fe20000000002 */
[----:B0-----:R-:W-:Y:S06]  /*03a0*/  @!P0 BRA `(.L_x_7) ;  /* 0x00000000000c8947 */ /* 0x001fec0003800000 */
[----:B------:R-:W-:-:S07]  /*03b0*/  MOV R2, 0x3d0 ;  /* 0x000003d000027802 */ /* 0x000fce0000000f00 */
[----:B------:R-:W-:Y:S05]  /*03c0*/  CALL.REL.NOINC `($__internal_1_$__cuda_sm3x_div_rn_noftz_f32_slowpath) ;  /* 0x0000000000b87944 */ /* 0x000fea0003c00000 */
[----:B------:R-:W-:-:S07]  /*03d0*/  IMAD.MOV.U32 R2, RZ, RZ, R0 ;  /* 0x000000ffff027224 */ /* 0x000fce00078e0000 */
.L_x_7:
[----:B------:R-:W-:Y:S05]  /*03e0*/  BSYNC.RECONVERGENT B0 ;  /* 0x0000000000007941 */ /* 0x000fea0003800200 */
.L_x_6:
[----:B------:R-:W-:Y:S01]  /*03f0*/  VIADD R0, R2, 0xf3000000 ;  /* 0xf300000002007836 */ /* 0x000fe20000000000 */
[----:B------:R0:W1:Y:S01]  /*0400*/  MUFU.RSQ R7, R2 ;  /* 0x0000000200077308 */ /* 0x0000620000001400 */
[----:B------:R-:W-:Y:S03]  /*0410*/  BSSY.RECONVERGENT B0, `(.L_x_8) ;  /* 0x000000c000007945 */ /* 0x000fe60003800200 */
[----:B------:R-:W-:-:S13]  /*0420*/  ISETP.GT.U32.AND P0, PT, R0, 0x727fffff, PT ;  /* 0x727fffff0000780c */ /* 0x000fda0003f04070 */
[----:B01----:R-:W-:Y:S05]  /*0430*/  @!P0 BRA `(.L_x_9) ;  /* 0x0000000000148947 */ /* 0x003fea0003800000 */
[----:B------:R-:W-:Y:S01]  /*0440*/  IMAD.MOV.U32 R0, RZ, RZ, R2 ;  /* 0x000000ffff007224 */ /* 0x000fe200078e0002 */
[----:B------:R-:W-:-:S07]  /*0450*/  MOV R11, 0x470 ;  /* 0x00000470000b7802 */ /* 0x000fce0000000f00 */
[----:B------:R-:W-:Y:S05]  /*0460*/  CALL.REL.NOINC `($__internal_0_$__cuda_sm20_sqrt_rn_f32_slowpath) ;  /* 0x0000000000347944 */ /* 0x000fea0003c00000 */
[----:B------:R-:W-:Y:S01]  /*0470*/  IMAD.MOV.U32 R3, RZ, RZ, R0 ;  /* 0x000000ffff037224 */ /* 0x000fe200078e0000 */
[----:B------:R-:W-:Y:S06]  /*0480*/  BRA `(.L_x_10) ;  /* 0x0000000000107947 */ /* 0x000fec0003800000 */
.L_x_9:
[C---:B------:R-:W-:Y:S01]  /*0490*/  FMUL.FTZ R3, R7.reuse, R2 ;  /* 0x0000000207037220 */ /* 0x040fe20000410000 */
[----:B------:R-:W-:-:S03]  /*04a0*/  FMUL.FTZ R0, R7, 0.5 ;  /* 0x3f00000007007820 */ /* 0x000fc60000410000 */
[----:B------:R-:W-:-:S04]  /*04b0*/  FFMA R2, -R3, R3, R2 ;  /* 0x0000000303027223 */ /* 0x000fc80000000102 */
[----:B------:R-:W-:-:S07]  /*04c0*/  FFMA R3, R2, R0, R3 ;  /* 0x0000000002037223 */ /* 0x000fce0000000003 */
.L_x_10:
[----:B------:R-:W-:Y:S05]  /*04d0*/  BSYNC.RECONVERGENT B0 ;  /* 0x0000000000007941 */ /* 0x000fea0003800200 */
.L_x_8:
[----:B------:R-:W-:Y:S02]  /*04e0*/  R2UR UR4, R8 ;  /* 0x00000000080472ca */ /* 0x000fe400000e0000 */
[----:B------:R-:W-:-:S13]  /*04f0*/  R2UR UR5, R9 ;  /* 0x00000000090572ca */ /* 0x000fda00000e0000 */
[----:B------:R1:W-:Y:S02]  /*0500*/  STG.E desc[UR4][R4.64], R3 ;  /* 0x0000000304007986 */ /* 0x0003e4000c101904 */
.L_x_3:
[----:B------:R-:W-:Y:S05]  /*0510*/  WARPSYNC.ALL ;  /* 0x0000000000007948 */ /* 0x000fea0003800000 */
[----:B------:R-:W-:Y:S06]  /*0520*/  BAR.SYNC.DEFER_BLOCKING 0x0 ;  /* 0x0000000000007b1d */ /* 0x000fec0000010000 */
[----:B------:R-:W-:Y:S05]  /*0530*/  EXIT ;  /* 0x000000000000794d */ /* 0x000fea0003800000 */
        .weak           $__internal_0_$__cuda_sm20_sqrt_rn_f32_slowpath
        .type           $__internal_0_$__cuda_sm20_sqrt_rn_f32_slowpath,@function
        .size           $__internal_0_$__cuda_sm20_sqrt_rn_f32_slowpath,($__internal_1_$__cuda_sm3x_div_rn_noftz_f32_slowpath - $__internal_0_$__cuda_sm20_sqrt_rn_f32_slowpath)
$__internal_0_$__cuda_sm20_sqrt_rn_f32_slowpath:
[----:B------:R-:W-:-:S13]  /*0540*/  LOP3.LUT P0, RZ, R0, 0x7fffffff, RZ, 0xc0, !PT ;  /* 0x7fffffff00ff7812 */ /* 0x000fda000780c0ff */
[----:B------:R-:W-:Y:S01]  /*0550*/  @!P0 IMAD.MOV.U32 R2, RZ, RZ, R0 ;  /* 0x000000ffff028224 */ /* 0x000fe200078e0000 */
[----:B------:R-:W-:Y:S06]  /*0560*/  @!P0 BRA `(.L_x_11) ;  /* 0x0000000000408947 */ /* 0x000fec0003800000 */
[----:B------:R-:W-:-:S13]  /*0570*/  FSETP.GEU.FTZ.AND P0, PT, R0, RZ, PT ;  /* 0x000000ff0000720b */ /* 0x000fda0003f1e000 */
[----:B------:R-:W-:Y:S01]  /*0580*/  @!P0 IMAD.MOV.U32 R2, RZ, RZ, 0x7fffffff ;  /* 0x7fffffffff028424 */ /* 0x000fe200078e00ff */
[----:B------:R-:W-:Y:S06]  /*0590*/  @!P0 BRA `(.L_x_11) ;  /* 0x0000000000348947 */ /* 0x000fec0003800000 */
[----:B------:R-:W-:-:S13]  /*05a0*/  FSETP.GTU.FTZ.AND P0, PT, |R0|, +INF , PT ;  /* 0x7f8000000000780b */ /* 0x000fda0003f1c200 */
[----:B------:R-:W-:Y:S01]  /*05b0*/  @P0 FADD.FTZ R2, R0, 1 ;  /* 0x3f80000000020421 */ /* 0x000fe20000010000 */
[----:B------:R-:W-:Y:S06]  /*05c0*/  @P0 BRA `(.L_x_11) ;  /* 0x0000000000280947 */ /* 0x000fec0003800000 */
[----:B------:R-:W-:-:S13]  /*05d0*/  FSETP.NEU.FTZ.AND P0, PT, |R0|, +INF , PT ;  /* 0x7f8000000000780b */ /* 0x000fda0003f1d200 */
[----:B------:R-:W-:-:S04]  /*05e0*/  @P0 FFMA R3, R0, 1.84467440737095516160e+19, RZ ;  /* 0x5f80000000030823 */ /* 0x000fc800000000ff */
[----:B------:R-:W0:Y:S02]  /*05f0*/  @P0 MUFU.RSQ R2, R3 ;  /* 0x0000000300020308 */ /* 0x000e240000001400 */
[----:B0-----:R-:W-:Y:S01]  /*0600*/  @P0 FMUL.FTZ R6, R3, R2 ;  /* 0x0000000203060220 */ /* 0x001fe20000410000 */
[----:B------:R-:W-:Y:S01]  /*0610*/  @P0 FMUL.FTZ R10, R2, 0.5 ;  /* 0x3f000000020a0820 */ /* 0x000fe20000410000 */
[----:B------:R-:W-:Y:S02]  /*0620*/  @!P0 IMAD.MOV.U32 R2, RZ, RZ, R0 ;  /* 0x000000ffff028224 */ /* 0x000fe400078e0000 */
[----:B------:R-:W-:-:S04]  /*0630*/  @P0 FADD.FTZ R7, -R6, -RZ ;  /* 0x800000ff06070221 */ /* 0x000fc80000010100 */
[----:B------:R-:W-:-:S04]  /*0640*/  @P0 FFMA R7, R6, R7, R3 ;  /* 0x0000000706070223 */ /* 0x000fc80000000003 */
[----:B------:R-:W-:-:S04]  /*0650*/  @P0 FFMA R7, R7, R10, R6 ;  /* 0x0000000a07070223 */ /* 0x000fc80000000006 */
[----:B------:R-:W-:-:S07]  /*0660*/  @P0 FMUL.FTZ R2, R7, 2.3283064365386962891e-10 ;  /* 0x2f80000007020820 */ /* 0x000fce0000410000 */
.L_x_11:
[----:B------:R-:W-:Y:S02]  /*0670*/  IMAD.MOV.U32 R0, RZ, RZ, R2 ;  /* 0x000000ffff007224 */ /* 0x000fe400078e0002 */
[----:B------:R-:W-:Y:S02]  /*0680*/  IMAD.MOV.U32 R2, RZ, RZ, R11 ;  /* 0x000000ffff027224 */ /* 0x000fe400078e000b */
[----:B------:R-:W-:-:S04]  /*0690*/  IMAD.MOV.U32 R3, RZ, RZ, 0x0 ;  /* 0x00000000ff037424 */ /* 0x000fc800078e00ff */
[----:B------:R-:W-:Y:S05]  /*06a0*/  RET.REL.NODEC R2 `(_Z6test10Pfii) ;  /* 0xfffffff802547950 */ /* 0x000fea0003c3ffff */
        .weak           $__internal_1_$__cuda_sm3x_div_rn_noftz_f32_slowpath
        .type           $__internal_1_$__cuda_sm3x_div_rn_noftz_f32_slowpath,@function
        .size           $__internal_1_$__cuda_sm3x_div_rn_noftz_f32_slowpath,(.L_x_35 - $__internal_1_$__cuda_sm3x_div_rn_noftz_f32_slowpath)
$__internal_1_$__cuda_sm3x_div_rn_noftz_f32_slowpath:
[--C-:B------:R-:W-:Y:S01]  /*06b0*/  SHF.R.U32.HI R7, RZ, 0x17, R3.reuse ;  /* 0x00000017ff077819 */ /* 0x100fe20000011603 */
[----:B------:R-:W-:Y:S01]  /*06c0*/  BSSY.RECONVERGENT B1, `(.L_x_12) ;  /* 0x0000064000017945 */ /* 0x000fe20003800200 */
[--C-:B------:R-:W-:Y:S01]  /*06d0*/  SHF.R.U32.HI R6, RZ, 0x17, R0.reuse ;  /* 0x00000017ff067819 */ /* 0x100fe20000011600 */
[----:B------:R-:W-:Y:S01]  /*06e0*/  IMAD.MOV.U32 R11, RZ, RZ, R0 ;  /* 0x000000ffff0b7224 */ /* 0x000fe200078e0000 */
[----:B------:R-:W-:Y:S01]  /*06f0*/  LOP3.LUT R7, R7, 0xff, RZ, 0xc0, !PT ;  /* 0x000000ff07077812 */ /* 0x000fe200078ec0ff */
[----:B------:R-:W-:Y:S01]  /*0700*/  IMAD.MOV.U32 R12, RZ, RZ, R3 ;  /* 0x000000ffff0c7224 */ /* 0x000fe200078e0003 */
[----:B------:R-:W-:-:S03]  /*0710*/  LOP3.LUT R10, R6, 0xff, RZ, 0xc0, !PT ;  /* 0x000000ff060a7812 */ /* 0x000fc600078ec0ff */
[----:B------:R-:W-:Y:S01]  /*0720*/  VIADD R14, R7, 0xffffffff ;  /* 0xffffffff070e7836 */ /* 0x000fe20000000000 */
[----:B------:R-:W-:-:S04]  /*0730*/  IADD3 R13, PT, PT, R10, -0x1, RZ ;  /* 0xffffffff0a0d7810 */ /* 0x000fc80007ffe0ff */
[----:B------:R-:W-:-:S04]  /*0740*/  ISETP.GT.U32.AND P0, PT, R14, 0xfd, PT ;  /* 0x000000fd0e00780c */ /* 0x000fc80003f04070 */
[----:B------:R-:W-:-:S13]  /*0750*/  ISETP.GT.U32.OR P0, PT, R13, 0xfd, P0 ;  /* 0x000000fd0d00780c */ /* 0x000fda0000704470 */
[----:B------:R-:W-:Y:S01]  /*0760*/  @!P0 IMAD.MOV.U32 R6, RZ, RZ, RZ ;  /* 0x000000ffff068224 */ /* 0x000fe200078e00ff */
[----:B------:R-:W-:Y:S06]  /*0770*/  @!P0 BRA `(.L_x_13) ;  /* 0x00000000005c8947 */ /* 0x000fec0003800000 */
[----:B------:R-:W-:Y:S02]  /*0780*/  FSETP.GTU.FTZ.AND P0, PT, |R0|, +INF , PT ;  /* 0x7f8000000000780b */ /* 0x000fe40003f1c200 */
[----:B------:R-:W-:-:S04]  /*0790*/  FSETP.GTU.FTZ.AND P1, PT, |R3|, +INF , PT ;  /* 0x7f8000000300780b */ /* 0x000fc80003f3c200 */
[----:B------:R-:W-:-:S13]  /*07a0*/  PLOP3.LUT P0, PT, P0, P1, PT, 0xf8, 0x8f ;  /* 0x00000000008f781c */ /* 0x000fda0000703f70 */
[----:B------:R-:W-:Y:S05]  /*07b0*/  @P0 BRA `(.L_x_14) ;  /* 0x00000004004c0947 */ /* 0x000fea0003800000 */
[----:B------:R-:W-:-:S13]  /*07c0*/  LOP3.LUT P0, RZ, R12, 0x7fffffff, R11, 0xc8, !PT ;  /* 0x7fffffff0cff7812 */ /* 0x000fda000780c80b */
[----:B------:R-:W-:Y:S05]  /*07d0*/  @!P0 BRA `(.L_x_15) ;  /* 0x00000004003c8947 */ /* 0x000fea0003800000 */
[C---:B------:R-:W-:Y:S02]  /*07e0*/  FSETP.NEU.FTZ.AND P2, PT, |R0|.reuse, +INF , PT ;  /* 0x7f8000000000780b */ /* 0x040fe40003f5d200 */
[----:B------:R-:W-:Y:S02]  /*07f0*/  FSETP.NEU.FTZ.AND P1, PT, |R3|, +INF , PT ;  /* 0x7f8000000300780b */ /* 0x000fe40003f3d200 */
[----:B------:R-:W-:-:S11]  /*0800*/  FSETP.NEU.FTZ.AND P0, PT, |R0|, +INF , PT ;  /* 0x7f8000000000780b */ /* 0x000fd60003f1d200 */
[----:B------:R-:W-:Y:S05]  /*0810*/  @!P1 BRA !P2, `(.L_x_15) ;  /* 0x00000004002c9947 */ /* 0x000fea0005000000 */
[----:B------:R-:W-:-:S04]  /*0820*/  LOP3.LUT P2, RZ, R11, 0x7fffffff, RZ, 0xc0, !PT ;  /* 0x7fffffff0bff7812 */ /* 0x000fc8000784c0ff */
[----:B------:R-:W-:-:S13]  /*0830*/  PLOP3.LUT P1, PT, P1, P2, PT, 0x2f, 0xf2 ;  /* 0x0000000000f2781c */ /* 0x000fda0000f24577 */
[----:B------:R-:W-:Y:S05]  /*0840*/  @P1 BRA `(.L_x_16) ;  /* 0x0000000400181947 */ /* 0x000fea0003800000 */
[----:B------:R-:W-:-:S04]  /*0850*/  LOP3.LUT P1, RZ, R12, 0x7fffffff, RZ, 0xc0, !PT ;  /* 0x7fffffff0cff7812 */ /* 0x000fc8000782c0ff */
[----:B------:R-:W-:-:S13]  /*0860*/  PLOP3.LUT P0, PT, P0, P1, PT, 0x2f, 0xf2 ;  /* 0x0000000000f2781c */ /* 0x000fda0000702577 */
[----:B------:R-:W-:Y:S05]  /*0870*/  @P0 BRA `(.L_x_17) ;  /* 0x0000000400000947 */ /* 0x000fea0003800000 */
[----:B------:R-:W-:Y:S02]  /*0880*/  ISETP.GE.AND P0, PT, R13, RZ, PT ;  /* 0x000000ff0d00720c */ /* 0x000fe40003f06270 */
[----:B------:R-:W-:-:S11]  /*0890*/  ISETP.GE.AND P1, PT, R14, RZ, PT ;  /* 0x000000ff0e00720c */ /* 0x000fd60003f26270 */
[----:B------:R-:W-:Y:S02]  /*08a0*/  @P0 IMAD.MOV.U32 R6, RZ, RZ, RZ ;  /* 0x000000ffff060224 */ /* 0x000fe400078e00ff */
[----:B------:R-:W-:Y:S01]  /*08b0*/  @!P0 FFMA R11, R0, 1.84467440737095516160e+19, RZ ;  /* 0x5f800000000b8823 */ /* 0x000fe200000000ff */
[----:B------:R-:W-:Y:S02]  /*08c0*/  @!P0 IMAD.MOV.U32 R6, RZ, RZ, -0x40 ;  /* 0xffffffc0ff068424 */ /* 0x000fe400078e00ff */
[----:B------:R-:W-:Y:S02]  /*08d0*/  @!P1 FFMA R12, R3, 1.84467440737095516160e+19, RZ ;  /* 0x5f800000030c9823 */ /* 0x000fe400000000ff */
[----:B------:R-:W-:-:S07]  /*08e0*/  @!P1 VIADD R6, R6, 0x40 ;  /* 0x0000004006069836 */ /* 0x000fce0000000000 */
.L_x_13:
[----:B------:R-:W-:Y:S01]  /*08f0*/  LEA R3, R7, 0xc0800000, 0x17 ;  /* 0xc080000007037811 */ /* 0x000fe200078eb8ff */
[----:B------:R-:W-:Y:S01]  /*0900*/  VIADD R10, R10, 0xffffff81 ;  /* 0xffffff810a0a7836 */ /* 0x000fe20000000000 */
[----:B------:R-:W-:Y:S03]  /*0910*/  BSSY.RECONVERGENT B2, `(.L_x_18) ;  /* 0x0000035000027945 */ /* 0x000fe60003800200 */
[----:B------:R-:W-:Y:S01]  /*0920*/  IMAD.IADD R3, R12, 0x1, -R3 ;  /* 0x000000010c037824 */ /* 0x000fe200078e0a03 */
[C---:B------:R-:W-:Y:S01]  /*0930*/  IADD3 R7, PT, PT, R10.reuse, 0x7f, -R7 ;  /* 0x0000007f0a077810 */ /* 0x040fe20007ffe807 */
[----:B------:R-:W-:Y:S02]  /*0940*/  IMAD R0, R10, -0x800000, R11 ;  /* 0xff8000000a007824 */ /* 0x000fe400078e020b */
[----:B------:R-:W0:Y:S01]  /*0950*/  MUFU.RCP R12, R3 ;  /* 0x00000003000c7308 */ /* 0x000e220000001000 */
[----:B------:R-:W-:Y:S01]  /*0960*/  FADD.FTZ R13, -R3, -RZ ;  /* 0x800000ff030d7221 */ /* 0x000fe20000010100 */
[----:B------:R-:W-:-:S03]  /*0970*/  IADD3 R7, PT, PT, R7, R6, RZ ;  /* 0x0000000607077210 */ /* 0x000fc60007ffe0ff */
[----:B0-----:R-:W-:-:S04]  /*0980*/  FFMA R15, R12, R13, 1 ;  /* 0x3f8000000c0f7423 */ /* 0x001fc8000000000d */
[----:B------:R-:W-:-:S04]  /*0990*/  FFMA R14, R12, R15, R12 ;  /* 0x0000000f0c0e7223 */ /* 0x000fc8000000000c */
[----:B------:R-:W-:-:S04]  /*09a0*/  FFMA R11, R0, R14, RZ ;  /* 0x0000000e000b7223 */ /* 0x000fc800000000ff */
[----:B------:R-:W-:-:S04]  /*09b0*/  FFMA R12, R13, R11, R0 ;  /* 0x0000000b0d0c7223 */ /* 0x000fc80000000000 */
[----:B------:R-:W-:-:S04]  /*09c0*/  FFMA R11, R14, R12, R11 ;  /* 0x0000000c0e0b7223 */ /* 0x000fc8000000000b */
[----:B------:R-:W-:-:S04]  /*09d0*/  FFMA R12, R13, R11, R0 ;  /* 0x0000000b0d0c7223 */ /* 0x000fc80000000000 */
[----:B------:R-:W-:-:S05]  /*09e0*/  FFMA R0, R14, R12, R11 ;  /* 0x0000000c0e007223 */ /* 0x000fca000000000b */
[----:B------:R-:W-:-:S04]  /*09f0*/  SHF.R.U32.HI R3, RZ, 0x17, R0 ;  /* 0x00000017ff037819 */ /* 0x000fc80000011600 */
[----:B------:R-:W-:-:S05]  /*0a00*/  LOP3.LUT R3, R3, 0xff, RZ, 0xc0, !PT ;  /* 0x000000ff03037812 */ /* 0x000fca00078ec0ff */
[----:B------:R-:W-:-:S04]  /*0a10*/  IMAD.IADD R13, R3, 0x1, R7 ;  /* 0x00000001030d7824 */ /* 0x000fc800078e0207 */
[----:B------:R-:W-:-:S05]  /*0a20*/  VIADD R3, R13, 0xffffffff ;  /* 0xffffffff0d037836 */ /* 0x000fca0000000000 */
[----:B------:R-:W-:-:S13]  /*0a30*/  ISETP.GE.U32.AND P0, PT, R3, 0xfe, PT ;  /* 0x000000fe0300780c */ /* 0x000fda0003f06070 */
[----:B------:R-:W-:Y:S05]  /*0a40*/  @!P0 BRA `(.L_x_19) ;  /* 0x0000000000808947 */ /* 0x000fea0003800000 */
[----:B------:R-:W-:-:S13]  /*0a50*/  ISETP.GT.AND P0, PT, R13, 0xfe, PT ;  /* 0x000000fe0d00780c */ /* 0x000fda0003f04270 */
[----:B------:R-:W-:Y:S05]  /*0a60*/  @P0 BRA `(.L_x_20) ;  /* 0x00000000006c0947 */ /* 0x000fea0003800000 */
[----:B------:R-:W-:-:S13]  /*0a70*/  ISETP.GE.AND P0, PT, R13, 0x1, PT ;  /* 0x000000010d00780c */ /* 0x000fda0003f06270 */
[----:B------:R-:W-:Y:S05]  /*0a80*/  @P0 BRA `(.L_x_21) ;  /* 0x0000000000740947 */ /* 0x000fea0003800000 */
[----:B------:R-:W-:Y:S02]  /*0a90*/  ISETP.GE.AND P0, PT, R13, -0x18, PT ;  /* 0xffffffe80d00780c */ /* 0x000fe40003f06270 */
[----:B------:R-:W-:-:S11]  /*0aa0*/  LOP3.LUT R0, R0, 0x80000000, RZ, 0xc0, !PT ;  /* 0x8000000000007812 */ /* 0x000fd600078ec0ff */
[----:B------:R-:W-:Y:S05]  /*0ab0*/  @!P0 BRA `(.L_x_21) ;  /* 0x0000000000688947 */ /* 0x000fea0003800000 */
[CCC-:B------:R-:W-:Y:S01]  /*0ac0*/  FFMA.RZ R3, R14.reuse, R12.reuse, R11.reuse ;  /* 0x0000000c0e037223 */ /* 0x1c0fe2000000c00b */
[C---:B------:R-:W-:Y:S02]  /*0ad0*/  VIADD R10, R13.reuse, 0x20 ;  /* 0x000000200d0a7836 */ /* 0x040fe40000000000 */
[CCC-:B------:R-:W-:Y:S01]  /*0ae0*/  FFMA.RM R6, R14.reuse, R12.reuse, R11.reuse ;  /* 0x0000000c0e067223 */ /* 0x1c0fe2000000400b */
[----:B------:R-:W-:Y:S02]  /*0af0*/  ISETP.NE.AND P2, PT, R13, RZ, PT ;  /* 0x000000ff0d00720c */ /* 0x000fe40003f45270 */
[----:B------:R-:W-:Y:S01]  /*0b00*/  LOP3.LUT R7, R3, 0x7fffff, RZ, 0xc0, !PT ;  /* 0x007fffff03077812 */ /* 0x000fe200078ec0ff */
[----:B------:R-:W-:Y:S01]  /*0b10*/  FFMA.RP R3, R14, R12, R11 ;  /* 0x0000000c0e037223 */ /* 0x000fe2000000800b */
[----:B------:R-:W-:Y:S01]  /*0b20*/  IMAD.MOV R11, RZ, RZ, -R13 ;  /* 0x000000ffff0b7224 */ /* 0x000fe200078e0a0d */
[----:B------:R-:W-:Y:S02]  /*0b30*/  ISETP.NE.AND P1, PT, R13, RZ, PT ;  /* 0x000000ff0d00720c */ /* 0x000fe40003f25270 */
[----:B------:R-:W-:-:S02]  /*0b40*/  LOP3.LUT R7, R7, 0x800000, RZ, 0xfc, !PT ;  /* 0x0080000007077812 */ /* 0x000fc400078efcff */
[----:B------:R-:W-:Y:S02]  /*0b50*/  FSETP.NEU.FTZ.AND P0, PT, R3, R6, PT ;  /* 0x000000060300720b */ /* 0x000fe40003f1d000 */
[----:B------:R-:W-:Y:S02]  /*0b60*/  SHF.L.U32 R10, R7, R10, RZ ;  /* 0x0000000a070a7219 */ /* 0x000fe400000006ff */
[----:B------:R-:W-:Y:S02]  /*0b70*/  SEL R6, R11, RZ, P2 ;  /* 0x000000ff0b067207 */ /* 0x000fe40001000000 */
[----:B------:R-:W-:Y:S02]  /*0b80*/  ISETP.NE.AND P1, PT, R10, RZ, P1 ;  /* 0x000000ff0a00720c */ /* 0x000fe40000f25270 */
[----:B------:R-:W-:Y:S02]  /*0b90*/  SHF.R.U32.HI R6, RZ, R6, R7 ;  /* 0x00000006ff067219 */ /* 0x000fe40000011607 */
[----:B------:R-:W-:-:S02]  /*0ba0*/  PLOP3.LUT P0, PT, P0, P1, PT, 0xf8, 0x8f ;  /* 0x00000000008f781c */ /* 0x000fc40000703f70 */
[----:B------:R-:W-:Y:S02]  /*0bb0*/  SHF.R.U32.HI R10, RZ, 0x1, R6 ;  /* 0x00000001ff0a7819 */ /* 0x000fe40000011606 */
[----:B------:R-:W-:-:S04]  /*0bc0*/  SEL R3, RZ, 0x1, !P0 ;  /* 0x00000001ff037807 */ /* 0x000fc80004000000 */
[----:B------:R-:W-:-:S04]  /*0bd0*/  LOP3.LUT R3, R3, 0x1, R10, 0xf8, !PT ;  /* 0x0000000103037812 */ /* 0x000fc800078ef80a */
[----:B------:R-:W-:-:S05]  /*0be0*/  LOP3.LUT R3, R3, R6, RZ, 0xc0, !PT ;  /* 0x0000000603037212 */ /* 0x000fca00078ec0ff */
[----:B------:R-:W-:-:S05]  /*0bf0*/  IMAD.IADD R3, R10, 0x1, R3 ;  /* 0x000000010a037824 */ /* 0x000fca00078e0203 */
[----:B------:R-:W-:Y:S01]  /*0c00*/  LOP3.LUT R0, R3, R0, RZ, 0xfc, !PT ;  /* 0x0000000003007212 */ /* 0x000fe200078efcff */
[----:B------:R-:W-:Y:S06]  /*0c10*/  BRA `(.L_x_21) ;  /* 0x0000000000107947 */ /* 0x000fec0003800000 */
.L_x_20:
[----:B------:R-:W-:-:S04]  /*0c20*/  LOP3.LUT R0, R0, 0x80000000, RZ, 0xc0, !PT ;  /* 0x8000000000007812 */ /* 0x000fc800078ec0ff */
[----:B------:R-:W-:Y:S01]  /*0c30*/  LOP3.LUT R0, R0, 0x7f800000, RZ, 0xfc, !PT ;  /* 0x7f80000000007812 */ /* 0x000fe200078efcff */
[----:B------:R-:W-:Y:S06]  /*0c40*/  BRA `(.L_x_21) ;  /* 0x0000000000047947 */ /* 0x000fec0003800000 */
.L_x_19:
[----:B------:R-:W-:-:S07]  /*0c50*/  IMAD R0, R7, 0x800000, R0 ;  /* 0x0080000007007824 */ /* 0x000fce00078e0200 */
.L_x_21:
[----:B------:R-:W-:Y:S05]  /*0c60*/  BSYNC.RECONVERGENT B2 ;  /* 0x0000000000027941 */ /* 0x000fea0003800200 */
.L_x_18:
[----:B------:R-:W-:Y:S05]  /*0c70*/  BRA `(.L_x_22) ;  /* 0x0000000000207947 */ /* 0x000fea0003800000 */
.L_x_17:
[----:B------:R-:W-:-:S04]  /*0c80*/  LOP3.LUT R0, R12, 0x80000000, R11, 0x48, !PT ;  /* 0x800000000c007812 */ /* 0x000fc800078e480b */
[----:B------:R-:W-:Y:S01]  /*0c90*/  LOP3.LUT R0, R0, 0x7f800000, RZ, 0xfc, !PT ;  /* 0x7f80000000007812 */ /* 0x000fe200078efcff */
[----:B------:R-:W-:Y:S06]  /*0ca0*/  BRA `(.L_x_22) ;  /* 0x0000000000147947 */ /* 0x000fec0003800000 */
.L_x_16:
[----:B------:R-:W-:Y:S01]  /*0cb0*/  LOP3.LUT R0, R12, 0x80000000, R11, 0x48, !PT ;  /* 0x800000000c007812 */ /* 0x000fe200078e480b */
[----:B------:R-:W-:Y:S06]  /*0cc0*/  BRA `(.L_x_22) ;  /* 0x00000000000c7947 */ /* 0x000fec0003800000 */
.L_x_15:
[----:B------:R-:W0:Y:S01]  /*0cd0*/  MUFU.RSQ R0, -QNAN ;  /* 0xffc0000000007908 */ /* 0x000e220000001400 */
[----:B------:R-:W-:Y:S05]  /*0ce0*/  BRA `(.L_x_22) ;  /* 0x0000000000047947 */ /* 0x000fea0003800000 */
.L_x_14:
[----:B------:R-:W-:-:S07]  /*0cf0*/  FADD.FTZ R0, R0, R3 ;  /* 0x0000000300007221 */ /* 0x000fce0000010000 */
.L_x_22:
[----:B------:R-:W-:Y:S05]  /*0d00*/  BSYNC.RECONVERGENT B1 ;  /* 0x0000000000017941 */ /* 0x000fea0003800200 */
.L_x_12:
[----:B------:R-:W-:-:S04]  /*0d10*/  IMAD.MOV.U32 R3, RZ, RZ, 0x0 ;  /* 0x00000000ff037424 */ /* 0x000fc800078e00ff */
[----:B0-----:R-:W-:Y:S05]  /*0d20*/  RET.REL.NODEC R2 `(_Z6test10Pfii) ;  /* 0xfffffff002b47950 */ /* 0x001fea0003c3ffff */
.L_x_23:
        /* <DEDUP_REMOVED lines=13> */
.L_x_35:


//--------------------- .text._Z5test92S4         --------------------------
	.section	.text._Z5test92S4,"ax",@progbits
	.align	128
        .global         _Z5test92S4
        .type           _Z5test92S4,@function
        .size           _Z5test92S4,(.L_x_38 - _Z5test92S4)
        .other          _Z5test92S4,@"STO_CUDA_ENTRY STV_DEFAULT"
_Z5test92S4:
.text._Z5test92S4:
[----:B------:R-:W-:Y:S08]  /*0000*/  LDC R1, c[0x0][0x37c] ;  /* 0x0000df00ff017b82 */ /* 0x000ff00000000800 */
[----:B------:R-:W-:Y:S06]  /*0010*/  BAR.SYNC.DEFER_BLOCKING 0x0 ;  /* 0x0000000000007b1d */ /* 0x000fec0000010000 */
[----:B------:R-:W-:Y:S05]  /*0020*/  EXIT ;  /* 0x000000000000794d */ /* 0x000fea0003800000 */
.L_x_24:
        /* <DEDUP_REMOVED lines=13> */
.L_x_38:


//--------------------- .text._Z5test8P2S3        --------------------------
	.section	.text._Z5test8P2S3,"ax",@progbits
	.align	128
        .global         _Z5test8P2S3
        .type           _Z5test8P2S3,@function
        .size           _Z5test8P2S3,(.L_x_39 - _Z5test8P2S3)
        .other          _Z5test8P2S3,@"STO_CUDA_ENTRY STV_DEFAULT"
_Z5test8P2S3:
.text._Z5test8P2S3:
[----:B------:R-:W-:Y:S08]  /*0000*/  LDC R1, c[0x0][0x37c] ;  /* 0x0000df00ff017b82 */ /* 0x000ff00000000800 */
[----:B------:R-:W-:Y:S06]  /*0010*/  BAR.SYNC.DEFER_BLOCKING 0x0 ;  /* 0x0000000000007b1d */ /* 0x000fec0000010000 */
[----:B------:R-:W-:Y:S05]  /*0020*/  EXIT ;  /* 0x000000000000794d */ /* 0x000fea0003800000 */
.L_x_25:
        /* <DEDUP_REMOVED lines=13> */
.L_x_39:


//--------------------- .text._Z5test72S3         --------------------------
	.section	.text._Z5test72S3,"ax",@progbits
	.align	128
        .global         _Z5test72S3
        .type           _Z5test72S3,@function
        .size           _Z5test72S3,(.L_x_40 - _Z5test72S3)
        .other          _Z5test72S3,@"STO_CUDA_ENTRY STV_DEFAULT"
_Z5test72S3:
.text._Z5test72S3:
[----:B------:R-:W-:Y:S08]  /*0000*/  LDC R1, c[0x0][0x37c] ;  /* 0x0000df00ff017b82 */ /* 0x000ff00000000800 */
[----:B------:R-:W-:Y:S06]  /*0010*/  BAR.SYNC.DEFER_BLOCKING 0x0 ;  /* 0x0000000000007b1d */ /* 0x000fec0000010000 */
[----:B------:R-:W-:Y:S05]  /*0020*/  EXIT ;  /* 0x000000000000794d */ /* 0x000fea0003800000 */
.L_x_26:
        /* <DEDUP_REMOVED lines=13> */
.L_x_40:


//--------------------- .text._Z5test52S2         --------------------------
	.section	.text._Z5test52S2,"ax",@progbits
	.align	128
        .global         _Z5test52S2
        .type           _Z5test52S2,@function
        .size           _Z5test52S2,(.L_x_41 - _Z5test52S2)
        .other          _Z5test52S2,@"STO_CUDA_ENTRY STV_DEFAULT"
_Z5test52S2:
.text._Z5test52S2:
[----:B------:R-:W-:Y:S08]  /*0000*/  LDC R1, c[0x0][0x37c] ;  /* 0x0000df00ff017b82 */ /* 0x000ff00000000800 */
[----:B------:R-:W-:Y:S06]  /*0010*/  BAR.SYNC.DEFER_BLOCKING 0x0 ;  /* 0x0000000000007b1d */ /* 0x000fec0000010000 */
[----:B------:R-:W-:Y:S05]  /*0020*/  EXIT ;  /* 0x000000000000794d */ /* 0x000fea0003800000 */
.L_x_27:
        /* <DEDUP_REMOVED lines=13> */
.L_x_41:


//--------------------- .text._Z5test42S1         --------------------------
	.section	.text._Z5test42S1,"ax",@progbits
	.align	128
        .global         _Z5test42S1
        .type           _Z5test42S1,@function
        .size           _Z5test42S1,(.L_x_42 - _Z5test42S1)
        .other          _Z5test42S1,@"STO_CUDA_ENTRY STV_DEFAULT"
_Z5test42S1:
.text._Z5test42S1:
[----:B------:R-:W-:Y:S08]  /*0000*/  LDC R1, c[0x0][0x37c] ;  /* 0x0000df00ff017b82 */ /* 0x000ff00000000800 */
[----:B------:R-:W-:Y:S06]  /*0010*/  BAR.SYNC.DEFER_BLOCKING 0x0 ;  /* 0x0000000000007b1d */ /* 0x000fec0000010000 */
[----:B------:R-:W-:Y:S05]  /*0020*/  EXIT ;  /* 0x000000000000794d */ /* 0x000fea0003800000 */
.L_x_28:
        /* <DEDUP_REMOVED lines=13> */
.L_x_42:


//--------------------- .text._Z7test3_1v         --------------------------
	.section	.text._Z7test3_1v,"ax",@progbits
	.align	128
        .global         _Z7test3_1v
        .type           _Z7test3_1v,@function
        .size           _Z7test3_1v,(.L_x_43 - _Z7test3_1v)
        .other          _Z7test3_1v,@"STO_CUDA_ENTRY STV_DEFAULT"
_Z7test3_1v:
.text._Z7test3_1v:
[----:B------:R-:W-:Y:S01]  /*0000*/  LDC R1, c[0x0][0x37c] ;  /* 0x0000df00ff017b82 */ /* 0x000fe20000000800 */
[----:B------:R-:W-:Y:S05]  /*0010*/  EXIT ;  /* 0x000000000000794d */ /* 0x000fea0003800000 */
.L_x_29:
        /* <DEDUP_REMOVED lines=14> */
.L_x_43:


//--------------------- .text._Z5test3Pf          --------------------------
	.section	.text._Z5test3Pf,"ax",@progbits
	.align	128
        .global         _Z5test3Pf
        .type           _Z5test3Pf,@function
        .size           _Z5test3Pf,(.L_x_44 - _Z5test3Pf)
        .other          _Z5test3Pf,@"STO_CUDA_ENTRY STV_DEFAULT"
_Z5test3Pf:
.text._Z5test3Pf:
[----:B------:R-:W-:Y:S01]  /*0000*/  LDC R1, c[0x0][0x37c] ;  /* 0x0000df00ff017b82 */ /* 0x000fe20000000800 */
[----:B------:R-:W-:Y:S05]  /*0010*/  EXIT ;  /* 0x000000000000794d */ /* 0x000fea0003800000 */
.L_x_30:
        /* <DEDUP_REMOVED lines=14> */
.L_x_44:


//--------------------- .text._Z5test2PfS_        --------------------------
	.section	.text._Z5test2PfS_,"ax",@progbits
	.align	128
        .global         _Z5test2PfS_
        .type           _Z5test2PfS_,@function
        .size           _Z5test2PfS_,(.L_x_45 - _Z5test2PfS_)
        .other          _Z5test2PfS_,@"STO_CUDA_ENTRY STV_DEFAULT"
_Z5test2PfS_:
.text._Z5test2PfS_:
[----:B------:R-:W-:Y:S08]  /*0000*/  LDC R1, c[0x0][0x37c] ;  /* 0x0000df00ff017b82 */ /* 0x000ff00000000800 */
[----:B------:R-:W-:Y:S06]  /*0010*/  BAR.SYNC.DEFER_BLOCKING 0x0 ;  /* 0x0000000000007b1d */ /* 0x000fec0000010000 */
[----:B------:R-:W-:Y:S05]  /*0020*/  EXIT ;  /* 0x000000000000794d */ /* 0x000fea0003800000 */
.L_x_31:
        /* <DEDUP_REMOVED lines=13> */
.L_x_45:


//--------------------- .text._Z5test1PjS_S_      --------------------------
	.section	.text._Z5test1PjS_S_,"ax",@progbits
	.align	128
        .global         _Z5test1PjS_S_
        .type           _Z5test1PjS_S_,@function
        .size           _Z5test1PjS_S_,(.L_x_46 - _Z5test1PjS_S_)
        .other          _Z5test1PjS_S_,@"STO_CUDA_ENTRY STV_DEFAULT"
_Z5test1PjS_S_:
.text._Z5test1PjS_S_:
[----:B------:R-:W-:Y:S01]  /*0000*/  LDC R1, c[0x0][0x37c] ;  /* 0x0000df00ff017b82 */ /* 0x000fe20000000800 */
[----:B------:R-:W-:Y:S05]  /*0010*/  EXIT ;  /* 0x000000000000794d */ /* 0x000fea0003800000 */
.L_x_32:
        /* <DEDUP_REMOVED lines=14> */
.L_x_46:


//--------------------- .text._Z16test_syncthreadsPi --------------------------
	.section	.text._Z16test_syncthreadsPi,"ax",@progbits
	.align	128
        .global         _Z16test_syncthreadsPi
        .type           _Z16test_syncthreadsPi,@function
        .size           _Z16test_syncthreadsPi,(.L_x_47 - _Z16test_syncthreadsPi)
        .other          _Z16test_syncthreadsPi,@"STO_CUDA_ENTRY STV_DEFAULT"
_Z16test_syncthreadsPi:
.text._Z16test_syncthreadsPi:
[----:B------:R-:W-:Y:S01]  /*0000*/  LDC R1, c[0x0][0x37c] ;  /* 0x0000df00ff017b82 */ /* 0x000fe20000000800 */
[----:B------:R-:W0:Y:S07]  /*0010*/  S2R R5, SR_TID.X ;  /* 0x0000000000057919 */ /* 0x000e2e0000002100 */
[----:B------:R-:W0:Y:S01]  /*0020*/  LDC.64 R2, c[0x0][0x380] ;  /* 0x0000e000ff027b82 */ /* 0x000e220000000a00 */
[----:B------:R-:W1:Y:S01]  /*0030*/  LDCU.64 UR4, c[0x0][0x358] ;  /* 0x00006b00ff0477ac */ /* 0x000e620008000a00 */
[----:B0-----:R-:W-:-:S06]  /*0040*/  IMAD.WIDE.U32 R2, R5, 0x4, R2 ;  /* 0x0000000405027825 */ /* 0x001fcc00078e0002 */
[----:B------:R-:W-:Y:S06]  /*0050*/  BAR.SYNC.DEFER_BLOCKING 0x0 ;  /* 0x0000000000007b1d */ /* 0x000fec0000010000 */
[----:B-1----:R-:W-:Y:S01]  /*0060*/  STG.E desc[UR4][R2.64], R5 ;  /* 0x0000000502007986 */ /* 0x002fe2000c101904 */
[----:B------:R-:W-:Y:S05]  /*0070*/  EXIT ;  /* 0x000000000000794d */ /* 0x000fea0003800000 */
.L_x_33:
        /* <DEDUP_REMOVED lines=16> */
.L_x_47:


//--------------------- .nv.shared._Z6test11PfS_S_S_iS_S_fPim --------------------------
	.section	.nv.shared._Z6test11PfS_S_S_iS_S_fPim,"aw",@nobits
	.sectionflags	@""
	.align	16
.nv.shared._Z6test11PfS_S_S_iS_S_fPim:
	.zero		1520


//--------------------- .nv.shared.reserved.0     --------------------------
	.section	.nv.shared.reserved.0,"aw",@nobits
	.weak		__nv_reservedSMEM_offset_0_alias
	.size		__nv_reservedSMEM_offset_0_alias, 0, 64
	.other		__nv_reservedSMEM_offset_0_alias,@"STO_CUDA_RESERVED_SHARED STV_DEFAULT"
__nv_reservedSMEM_offset_0_alias:
	.zero		0
	.zero		64


//--------------------- .nv.shared._Z6test10Pfii  --------------------------
	.section	.nv.shared._Z6test10Pfii,"aw",@nobits
	.sectionflags	@""
	.align	16
	.zero		1024


//--------------------- .nv.shared._Z5test92S4    --------------------------
	.section	.nv.shared._Z5test92S4,"aw",@nobits
	.sectionflags	@""
	.align	16
	.zero		1024


//--------------------- .nv.shared._Z5test8P2S3   --------------------------
	.section	.nv.shared._Z5test8P2S3,"aw",@nobits
	.sectionflags	@""
	.align	16
	.zero		1024


//--------------------- .nv.shared._Z5test72S3    --------------------------
	.section	.nv.shared._Z5test72S3,"aw",@nobits
	.sectionflags	@""
	.align	16
	.zero		1024


//--------------------- .nv.shared._Z5test52S2    --------------------------
	.section	.nv.shared._Z5test52S2,"aw",@nobits
	.sectionflags	@""
	.align	16
	.zero		1024


//--------------------- .nv.shared._Z5test42S1    --------------------------
	.section	.nv.shared._Z5test42S1,"aw",@nobits
	.sectionflags	@""
	.align	16
	.zero		1024


//--------------------- .nv.shared._Z7test3_1v    --------------------------
	.section	.nv.shared._Z7test3_1v,"aw",@nobits
	.sectionflags	@""
	.align	16
	.zero		1024


//--------------------- .nv.shared._Z5test3Pf     --------------------------
	.section	.nv.shared._Z5test3Pf,"aw",@nobits
	.sectionflags	@""
	.align	16
	.zero		1024


//--------------------- .nv.shared._Z5test2PfS_   --------------------------
	.section	.nv.shared._Z5test2PfS_,"aw",@nobits
	.sectionflags	@""
	.align	16
	.zero		1024


//--------------------- .nv.shared._Z5test1PjS_S_ --------------------------
	.section	.nv.shared._Z5test1PjS_S_,"aw",@nobits
	.sectionflags	@""
	.align	16
	.zero		1024


//--------------------- .nv.shared._Z16test_syncthreadsPi --------------------------
	.section	.nv.shared._Z16test_syncthreadsPi,"aw",@nobits
	.sectionflags	@""
	.align	16
	.zero		1024


//--------------------- .nv.constant0._Z6test11PfS_S_S_iS_S_fPim --------------------------
	.section	.nv.constant0._Z6test11PfS_S_S_iS_S_fPim,"a",@progbits
	.sectionflags	@""
	.align	4
.nv.constant0._Z6test11PfS_S_S_iS_S_fPim:
	.zero		976


//--------------------- .nv.constant0._Z6test10Pfii --------------------------
	.section	.nv.constant0._Z6test10Pfii,"a",@progbits
	.sectionflags	@""
	.align	4
.nv.constant0._Z6test10Pfii:
	.zero		912


//--------------------- .nv.constant0._Z5test92S4 --------------------------
	.section	.nv.constant0._Z5test92S4,"a",@progbits
	.sectionflags	@""
	.align	4
.nv.constant0._Z5test92S4:
	.zero		904


//--------------------- .nv.constant0._Z5test8P2S3 --------------------------
	.section	.nv.constant0._Z5test8P2S3,"a",@progbits
	.sectionflags	@""
	.align	4
.nv.constant0._Z5test8P2S3:
	.zero		904


//--------------------- .nv.constant0._Z5test72S3 --------------------------
	.section	.nv.constant0._Z5test72S3,"a",@progbits
	.sectionflags	@""
	.align	4
.nv.constant0._Z5test72S3:
	.zero		936


//--------------------- .nv.constant0._Z5test52S2 --------------------------
	.section	.nv.constant0._Z5test52S2,"a",@progbits
	.sectionflags	@""
	.align	4
.nv.constant0._Z5test52S2:
	.zero		900


//--------------------- .nv.constant0._Z5test42S1 --------------------------
	.section	.nv.constant0._Z5test42S1,"a",@progbits
	.sectionflags	@""
	.align	4
.nv.constant0._Z5test42S1:
	.zero		904


//--------------------- .nv.constant0._Z7test3_1v --------------------------
	.section	.nv.constant0._Z7test3_1v,"a",@progbits
	.sectionflags	@""
	.align	4
.nv.constant0._Z7test3_1v:
	.zero		896


//--------------------- .nv.constant0._Z5test3Pf  --------------------------
	.section	.nv.constant0._Z5test3Pf,"a",@progbits
	.sectionflags	@""
	.align	4
.nv.constant0._Z5test3Pf:
	.zero		904


//--------------------- .nv.constant0._Z5test2PfS_ --------------------------
	.section	.nv.constant0._Z5test2PfS_,"a",@progbits
	.sectionflags	@""
	.align	4
.nv.constant0._Z5test2PfS_:
	.zero		912


//--------------------- .nv.constant0._Z5test1PjS_S_ --------------------------
	.section	.nv.constant0._Z5test1PjS_S_,"a",@progbits
	.sectionflags	@""
	.align	4
.nv.constant0._Z5test1PjS_S_:
	.zero		920


//--------------------- .nv.constant0._Z16test_syncthreadsPi --------------------------
	.section	.nv.constant0._Z16test_syncthreadsPi,"a",@progbits
	.sectionflags	@""
	.align	4
.nv.constant0._Z16test_syncthreadsPi:
	.zero		904


//--------------------- SYMBOLS --------------------------

	.type		.nv.reservedSmem.offset0,@object
	.size		.nv.reservedSmem.offset0,0x4
	.type		.nv.reservedSmem.cap,@object
	.size		.nv.reservedSmem.cap,0x4
